def attn_fwd(
    Q,
    K,
    V,
    Out,
    Lse,
    sm_scale,
    stride_qz,
    stride_qh,
    stride_qm,
    stride_qk,
    stride_kz,
    stride_kh,
    stride_kn,
    stride_kk,
    stride_vz,
    stride_vh,
    stride_vn,
    stride_vk,
    stride_oz,
    stride_oh,
    stride_om,
    stride_ok,
    seqlen_q,
    seqlen_k,
    BLOCK_M: tl.constexpr,
    BLOCK_N: tl.constexpr,
    HEAD_DIM: tl.constexpr,
    CAUSAL: tl.constexpr,
):
    start_m = tl.program_id(0)
    off_hz = tl.program_id(1)
    q_off = off_hz * stride_qh
    k_off = off_hz * stride_kh
    v_off = off_hz * stride_vh
    offs_m = start_m * BLOCK_M + tl.arange(0, BLOCK_M)
    offs_d = tl.arange(0, HEAD_DIM)
    offs_n = tl.arange(0, BLOCK_N)
    q_ptrs = Q + q_off + offs_m[:, None] * stride_qm + offs_d[None, :] * stride_qk
    k_ptrs = K + k_off + offs_d[:, None] * stride_kk + offs_n[None, :] * stride_kn
    v_ptrs = V + v_off + offs_n[:, None] * stride_vn + offs_d[None, :] * stride_vk
    m_i = tl.full([BLOCK_M], float("-inf"), dtype=tl.float32)
    l_i = tl.zeros([BLOCK_M], dtype=tl.float32) + 1.0
    acc = tl.zeros([BLOCK_M, HEAD_DIM], dtype=tl.float32)
    q = tl.load(q_ptrs)
    acc, l_i, m_i = _attn_fwd_inner(
        acc,
        l_i,
        m_i,
        q,
        k_ptrs,
        v_ptrs,
        sm_scale,
        stride_kn,
        stride_vn,
        start_m,
        seqlen_k,
        BLOCK_M,
        BLOCK_N,
        HEAD_DIM,
        CAUSAL,
    )
    acc = acc / l_i[:, None]
    lse = m_i + tl.math.log2(l_i) / 1.4426950408889634
    o_ptrs = (
        Out
        + off_hz * stride_oh
        + offs_m[:, None] * stride_om
        + offs_d[None, :] * stride_ok
    )
    tl.store(o_ptrs, acc.to(Out.dtype.element_ty))
    tl.store(Lse + off_hz * seqlen_q + offs_m, lse)

# config = {"BLOCK_M": 128, "BLOCK_N": 64, "HEAD_DIM": 64, "arch": "sm_80", "causal": true, "dtype": "bf16", "num_stages": 2, "num_warps": 8}
# arch = sm_80


// ===== COMPILED SASS (sm_80) =====

	.target	sm_80

	.elftype	@"ET_EXEC"


//--------------------- .note.nv.tkinfo           --------------------------
	.section	.note.nv.tkinfo,"",@"SHT_NOTE"
	.sectionflags	@"SHF_NOTE_NV_TKINFO"
	.tkinfo
        /*0018*/ 	.word	0x00000002
        /*0030*/ 	.string	""
        /*0030*/ 	.string	"ptxas"
        /*0030*/ 	.string	"Cuda compilation tools, release 13.0, V13.0.88"
        /*0030*/ 	.string	"Build cuda_13.0.r13.0/compiler.36424714_0"
        /*0030*/ 	.string	"-v  -suppress-debug-info  -lineinfo  -arch sm_80 "



//--------------------- .note.nv.cuinfo           --------------------------
	.section	.note.nv.cuinfo,"",@"SHT_NOTE"
	.sectionflags	@"SHF_NOTE_NV_CUINFO"
        /*0018*/ 	.short	0x0002
        /*001a*/ 	.short	0x0050
        /*001c*/ 	.short	0x0082
	.zero		2


//--------------------- .nv.info                  --------------------------
	.section	.nv.info,"",@"SHT_CUDA_INFO"
	.align	4


	//----- nvinfo : EIATTR_REGCOUNT
	.align		4
        /*0000*/ 	.byte	0x04, 0x2f
        /*0002*/ 	.short	(.L_2 - .L_1)
	.align		4
.L_1:
        /*0004*/ 	.word	index@(attn_fwd)
        /*0008*/ 	.word	0x000000d8


	//----- nvinfo : EIATTR_FRAME_SIZE
	.align		4
.L_2:
        /*000c*/ 	.byte	0x04, 0x11
        /*000e*/ 	.short	(.L_4 - .L_3)
	.align		4
.L_3:
        /*0010*/ 	.word	index@(attn_fwd)
        /*0014*/ 	.word	0x00000000


	//----- nvinfo : EIATTR_MIN_STACK_SIZE
	.align		4
.L_4:
        /*0018*/ 	.byte	0x04, 0x12
        /*001a*/ 	.short	(.L_6 - .L_5)
	.align		4
.L_5:
        /*001c*/ 	.word	index@(attn_fwd)
        /*0020*/ 	.word	0x00000000
.L_6:


//--------------------- .nv.info.attn_fwd         --------------------------
	.section	.nv.info.attn_fwd,"",@"SHT_CUDA_INFO"
	.sectionflags	@""
	.align	4


	//----- nvinfo : EIATTR_CUDA_API_VERSION
	.align		4
        /*0000*/ 	.byte	0x04, 0x37
        /*0002*/ 	.short	(.L_8 - .L_7)
.L_7:
        /*0004*/ 	.word	0x00000082


	//----- nvinfo : EIATTR_SW2861232_WAR
	.align		4
.L_8:
        /*0008*/ 	.byte	0x01, 0x35
	.zero		2


	//----- nvinfo : EIATTR_PARAM_CBANK
	.align		4
        /*000c*/ 	.byte	0x04, 0x0a
        /*000e*/ 	.short	(.L_10 - .L_9)
	.align		4
.L_9:
        /*0010*/ 	.word	index@(.nv.constant0.attn_fwd)
        /*0014*/ 	.short	0x0160
        /*0016*/ 	.short	0x0088


	//----- nvinfo : EIATTR_CBANK_PARAM_SIZE
	.align		4
.L_10:
        /*0018*/ 	.byte	0x03, 0x19
        /*001a*/ 	.short	0x0088


	//----- nvinfo : EIATTR_KPARAM_INFO
	.align		4
        /*001c*/ 	.byte	0x04, 0x17
        /*001e*/ 	.short	(.L_12 - .L_11)
.L_11:
        /*0020*/ 	.word	0x00000000
        /*0024*/ 	.short	0x0019
        /*0026*/ 	.short	0x0080
        /*0028*/ 	.byte	0x00, 0xf4, 0x21, 0x00


	//----- nvinfo : EIATTR_KPARAM_INFO
	.align		4
.L_12:
        /*002c*/ 	.byte	0x04, 0x17
        /*002e*/ 	.short	(.L_14 - .L_13)
.L_13:
        /*0030*/ 	.word	0x00000000
        /*0034*/ 	.short	0x0018
        /*0036*/ 	.short	0x0078
        /*0038*/ 	.byte	0x00, 0xf4, 0x21, 0x00


	//----- nvinfo : EIATTR_KPARAM_INFO
	.align		4
.L_14:
        /*003c*/ 	.byte	0x04, 0x17
        /*003e*/ 	.short	(.L_16 - .L_15)
.L_15:
        /*0040*/ 	.word	0x00000000
        /*0044*/ 	.short	0x0017
        /*0046*/ 	.short	0x0070
        /*0048*/ 	.byte	0x00, 0xf0, 0x11, 0x00


	//----- nvinfo : EIATTR_KPARAM_INFO
	.align		4
.L_16:
        /*004c*/ 	.byte	0x04, 0x17
        /*004e*/ 	.short	(.L_18 - .L_17)
.L_17:
        /*0050*/ 	.word	0x00000000
        /*0054*/ 	.short	0x0016
        /*0056*/ 	.short	0x006c
        /*0058*/ 	.byte	0x00, 0xf0, 0x11, 0x00


	//----- nvinfo : EIATTR_KPARAM_INFO
	.align		4
.L_18:
        /*005c*/ 	.byte	0x04, 0x17
        /*005e*/ 	.short	(.L_20 - .L_19)
.L_19:
        /*0060*/ 	.word	0x00000000
        /*0064*/ 	.short	0x0015
        /*0066*/ 	.short	0x0068
        /*0068*/ 	.byte	0x00, 0xf0, 0x11, 0x00


	//----- nvinfo : EIATTR_KPARAM_INFO
	.align		4
.L_20:
        /*006c*/ 	.byte	0x04, 0x17
        /*006e*/ 	.short	(.L_22 - .L_21)
.L_21:
        /*0070*/ 	.word	0x00000000
        /*0074*/ 	.short	0x0014
        /*0076*/ 	.short	0x0064
        /*0078*/ 	.byte	0x00, 0xf0, 0x11, 0x00


	//----- nvinfo : EIATTR_KPARAM_INFO
	.align		4
.L_22:
        /*007c*/ 	.byte	0x04, 0x17
        /*007e*/ 	.short	(.L_24 - .L_23)
.L_23:
        /*0080*/ 	.word	0x00000000
        /*0084*/ 	.short	0x0013
        /*0086*/ 	.short	0x0060
        /*0088*/ 	.byte	0x00, 0xf0, 0x11, 0x00


	//----- nvinfo : EIATTR_KPARAM_INFO
	.align		4
.L_24:
        /*008c*/ 	.byte	0x04, 0x17
        /*008e*/ 	.short	(.L_26 - .L_25)
.L_25:
        /*0090*/ 	.word	0x00000000
        /*0094*/ 	.short	0x0012
        /*0096*/ 	.short	0x005c
        /*0098*/ 	.byte	0x00, 0xf0, 0x11, 0x00


	//----- nvinfo : EIATTR_KPARAM_INFO
	.align		4
.L_26:
        /*009c*/ 	.byte	0x04, 0x17
        /*009e*/ 	.short	(.L_28 - .L_27)
.L_27:
        /*00a0*/ 	.word	0x00000000
        /*00a4*/ 	.short	0x0011
        /*00a6*/ 	.short	0x0058
        /*00a8*/ 	.byte	0x00, 0xf0, 0x11, 0x00


	//----- nvinfo : EIATTR_KPARAM_INFO
	.align		4
.L_28:
        /*00ac*/ 	.byte	0x04, 0x17
        /*00ae*/ 	.short	(.L_30 - .L_29)
.L_29:
        /*00b0*/ 	.word	0x00000000
        /*00b4*/ 	.short	0x0010
        /*00b6*/ 	.short	0x0054
        /*00b8*/ 	.byte	0x00, 0xf0, 0x11, 0x00


	//----- nvinfo : EIATTR_KPARAM_INFO
	.align		4
.L_30:
        /*00bc*/ 	.byte	0x04, 0x17
        /*00be*/ 	.short	(.L_32 - .L_31)
.L_31:
        /*00c0*/ 	.word	0x00000000
        /*00c4*/ 	.short	0x000f
        /*00c6*/ 	.short	0x0050
        /*00c8*/ 	.byte	0x00, 0xf0, 0x11, 0x00


	//----- nvinfo : EIATTR_KPARAM_INFO
	.align		4
.L_32:
        /*00cc*/ 	.byte	0x04, 0x17
        /*00ce*/ 	.short	(.L_34 - .L_33)
.L_33:
        /*00d0*/ 	.word	0x00000000
        /*00d4*/ 	.short	0x000e
        /*00d6*/ 	.short	0x004c
        /*00d8*/ 	.byte	0x00, 0xf0, 0x11, 0x00


	//----- nvinfo : EIATTR_KPARAM_INFO
	.align		4
.L_34:
        /*00dc*/ 	.byte	0x04, 0x17
        /*00de*/ 	.short	(.L_36 - .L_35)
.L_35:
        /*00e0*/ 	.word	0x00000000
        /*00e4*/ 	.short	0x000d
        /*00e6*/ 	.short	0x0048
        /*00e8*/ 	.byte	0x00, 0xf0, 0x11, 0x00


	//----- nvinfo : EIATTR_KPARAM_INFO
	.align		4
.L_36:
        /*00ec*/ 	.byte	0x04, 0x17
        /*00ee*/ 	.short	(.L_38 - .L_37)
.L_37:
        /*00f0*/ 	.word	0x00000000
        /*00f4*/ 	.short	0x000c
        /*00f6*/ 	.short	0x0044
        /*00f8*/ 	.byte	0x00, 0xf0, 0x11, 0x00


	//----- nvinfo : EIATTR_KPARAM_INFO
	.align		4
.L_38:
        /*00fc*/ 	.byte	0x04, 0x17
        /*00fe*/ 	.short	(.L_40 - .L_39)
.L_39:
        /*0100*/ 	.word	0x00000000
        /*0104*/ 	.short	0x000b
        /*0106*/ 	.short	0x0040
        /*0108*/ 	.byte	0x00, 0xf0, 0x11, 0x00


	//----- nvinfo : EIATTR_KPARAM_INFO
	.align		4
.L_40:
        /*010c*/ 	.byte	0x04, 0x17
        /*010e*/ 	.short	(.L_42 - .L_41)
.L_41:
        /*0110*/ 	.word	0x00000000
        /*0114*/ 	.short	0x000a
        /*0116*/ 	.short	0x003c
        /*0118*/ 	.byte	0x00, 0xf0, 0x11, 0x00


	//----- nvinfo : EIATTR_KPARAM_INFO
	.align		4
.L_42:
        /*011c*/ 	.byte	0x04, 0x17
        /*011e*/ 	.short	(.L_44 - .L_43)
.L_43:
        /*0120*/ 	.word	0x00000000
        /*0124*/ 	.short	0x0009
        /*0126*/ 	.short	0x0038
        /*0128*/ 	.byte	0x00, 0xf0, 0x11, 0x00


	//----- nvinfo : EIATTR_KPARAM_INFO
	.align		4
.L_44:
        /*012c*/ 	.byte	0x04, 0x17
        /*012e*/ 	.short	(.L_46 - .L_45)
.L_45:
        /*0130*/ 	.word	0x00000000
        /*0134*/ 	.short	0x0008
        /*0136*/ 	.short	0x0034
        /*0138*/ 	.byte	0x00, 0xf0, 0x11, 0x00


	//----- nvinfo : EIATTR_KPARAM_INFO
	.align		4
.L_46:
        /*013c*/ 	.byte	0x04, 0x17
        /*013e*/ 	.short	(.L_48 - .L_47)
.L_47:
        /*0140*/ 	.word	0x00000000
        /*0144*/ 	.short	0x0007
        /*0146*/ 	.short	0x0030
        /*0148*/ 	.byte	0x00, 0xf0, 0x11, 0x00


	//----- nvinfo : EIATTR_KPARAM_INFO
	.align		4
.L_48:
        /*014c*/ 	.byte	0x04, 0x17
        /*014e*/ 	.short	(.L_50 - .L_49)
.L_49:
        /*0150*/ 	.word	0x00000000
        /*0154*/ 	.short	0x0006
        /*0156*/ 	.short	0x002c
        /*0158*/ 	.byte	0x00, 0xf0, 0x11, 0x00


	//----- nvinfo : EIATTR_KPARAM_INFO
	.align		4
.L_50:
        /*015c*/ 	.byte	0x04, 0x17
        /*015e*/ 	.short	(.L_52 - .L_51)
.L_51:
        /*0160*/ 	.word	0x00000000
        /*0164*/ 	.short	0x0005
        /*0166*/ 	.short	0x0028
        /*0168*/ 	.byte	0x00, 0xf0, 0x11, 0x00


	//----- nvinfo : EIATTR_KPARAM_INFO
	.align		4
.L_52:
        /*016c*/ 	.byte	0x04, 0x17
        /*016e*/ 	.short	(.L_54 - .L_53)
.L_53:
        /*0170*/ 	.word	0x00000000
        /*0174*/ 	.short	0x0004
        /*0176*/ 	.short	0x0020
        /*0178*/ 	.byte	0x00, 0xf4, 0x21, 0x00


	//----- nvinfo : EIATTR_KPARAM_INFO
	.align		4
.L_54:
        /*017c*/ 	.byte	0x04, 0x17
        /*017e*/ 	.short	(.L_56 - .L_55)
.L_55:
        /*0180*/ 	.word	0x00000000
        /*0184*/ 	.short	0x0003
        /*0186*/ 	.short	0x0018
        /*0188*/ 	.byte	0x00, 0xf4, 0x21, 0x00


	//----- nvinfo : EIATTR_KPARAM_INFO
	.align		4
.L_56:
        /*018c*/ 	.byte	0x04, 0x17
        /*018e*/ 	.short	(.L_58 - .L_57)
.L_57:
        /*0190*/ 	.word	0x00000000
        /*0194*/ 	.short	0x0002
        /*0196*/ 	.short	0x0010
        /*0198*/ 	.byte	0x00, 0xf4, 0x21, 0x00


	//----- nvinfo : EIATTR_KPARAM_INFO
	.align		4
.L_58:
        /*019c*/ 	.byte	0x04, 0x17
        /*019e*/ 	.short	(.L_60 - .L_59)
.L_59:
        /*01a0*/ 	.word	0x00000000
        /*01a4*/ 	.short	0x0001
        /*01a6*/ 	.short	0x0008
        /*01a8*/ 	.byte	0x00, 0xf4, 0x21, 0x00


	//----- nvinfo : EIATTR_KPARAM_INFO
	.align		4
.L_60:
        /*01ac*/ 	.byte	0x04, 0x17
        /*01ae*/ 	.short	(.L_62 - .L_61)
.L_61:
        /*01b0*/ 	.word	0x00000000
        /*01b4*/ 	.short	0x0000
        /*01b6*/ 	.short	0x0000
        /*01b8*/ 	.byte	0x00, 0xf4, 0x21, 0x00


	//----- nvinfo : EIATTR_MAXREG_COUNT
	.align		4
.L_62:
        /*01bc*/ 	.byte	0x03, 0x1b
        /*01be*/ 	.short	0x00ff


	//----- nvinfo : EIATTR_NUM_BARRIERS
	.align		4
        /*01c0*/ 	.byte	0x02, 0x4c
        /*01c2*/ 	.byte	0x01
	.zero		1


	//----- nvinfo : EIATTR_MERCURY_ISA_VERSION
	.align		4
        /*01c4*/ 	.byte	0x03, 0x5f
        /*01c6*/ 	.short	0x0000


	//----- nvinfo : EIATTR_COOP_GROUP_MASK_REGIDS
	.align		4
        /*01c8*/ 	.byte	0x04, 0x29
        /*01ca*/ 	.short	(.L_64 - .L_63)


	//   ....[0]....
.L_63:
        /*01cc*/ 	.word	0xffffffff


	//   ....[1]....
        /*01d0*/ 	.word	0xffffffff


	//   ....[2]....
        /*01d4*/ 	.word	0xffffffff


	//   ....[3]....
        /*01d8*/ 	.word	0xffffffff


	//   ....[4]....
        /*01dc*/ 	.word	0xffffffff


	//   ....[5]....
        /*01e0*/ 	.word	0xffffffff


	//   ....[6]....
        /*01e4*/ 	.word	0xffffffff


	//   ....[7]....
        /*01e8*/ 	.word	0xffffffff


	//----- nvinfo : EIATTR_COOP_GROUP_INSTR_OFFSETS
	.align		4
.L_64:
        /*01ec*/ 	.byte	0x04, 0x28
        /*01ee*/ 	.short	(.L_66 - .L_65)


	//   ....[0]....
.L_65:
        /*01f0*/ 	.word	0x000029f0


	//   ....[1]....
        /*01f4*/ 	.word	0x00002b20


	//   ....[2]....
        /*01f8*/ 	.word	0x00002b30


	//   ....[3]....
        /*01fc*/ 	.word	0x00002b90


	//   ....[4]....
        /*0200*/ 	.word	0x000039f0


	//   ....[5]....
        /*0204*/ 	.word	0x00003a00


	//   ....[6]....
        /*0208*/ 	.word	0x00003aa0


	//   ....[7]....
        /*020c*/ 	.word	0x00003ac0


	//----- nvinfo : EIATTR_EXIT_INSTR_OFFSETS
	.align		4
.L_66:
        /*0210*/ 	.byte	0x04, 0x1c
        /*0212*/ 	.short	(.L_68 - .L_67)


	//   ....[0]....
.L_67:
        /*0214*/ 	.word	0x00005370


	//   ....[1]....
        /*0218*/ 	.word	0x00005410


	//----- nvinfo : EIATTR_REQNTID
	.align		4
.L_68:
        /*021c*/ 	.byte	0x04, 0x10
        /*021e*/ 	.short	(.L_70 - .L_69)
.L_69:
        /*0220*/ 	.word	0x00000100
        /*0224*/ 	.word	0x00000001
        /*0228*/ 	.word	0x00000001
.L_70:


//--------------------- .nv.callgraph             --------------------------
	.section	.nv.callgraph,"",@"SHT_CUDA_CALLGRAPH"
	.align	4
	.sectionentsize	8
	.align		4
        /*0000*/ 	.word	0x00000000
	.align		4
        /*0004*/ 	.word	0xffffffff
	.align		4
        /*0008*/ 	.word	0x00000000
	.align		4
        /*000c*/ 	.word	0xfffffffe
	.align		4
        /*0010*/ 	.word	0x00000000
	.align		4
        /*0014*/ 	.word	0xfffffffd
	.align		4
        /*0018*/ 	.word	0x00000000
	.align		4
        /*001c*/ 	.word	0xfffffffc


//--------------------- .nv.rel.action            --------------------------
	.section	.nv.rel.action,"",@"SHT_CUDA_RELOCINFO"
	.align	8
	.sectionentsize	8
        /*0000*/ 	.byte	0x73, 0x00, 0x00, 0x00, 0x00, 0x00, 0x00, 0x00, 0x00, 0x00, 0x00, 0x11, 0x25, 0x00, 0x05, 0x36


//--------------------- .nv.constant4             --------------------------
	.section	.nv.constant4,"a",@progbits
	.align	8
	.align		8
.nv.constant4:
        /*0000*/ 	.dword	_$_str


//--------------------- .nv.constant0.attn_fwd    --------------------------
	.section	.nv.constant0.attn_fwd,"a",@progbits
	.sectionflags	@""
	.align	4
.nv.constant0.attn_fwd:
	.zero		488


//--------------------- .text.attn_fwd            --------------------------
	.section	.text.attn_fwd,"ax",@progbits
	.sectioninfo	@"SHI_REGISTERS=216"
	.align	128
        .global         attn_fwd
        .type           attn_fwd,@function
        .size           attn_fwd,(.L_x_3 - attn_fwd)
        .other          attn_fwd,@"STO_CUDA_ENTRY STV_DEFAULT"
attn_fwd:
.text.attn_fwd:
[----:B------:R-:W-:Y:S02]  /*0000*/  IMAD.MOV.U32 R1, RZ, RZ, c[0x0][0x28] ;  /* 0x00000a00ff017624 */ /* 0x000fe400078e00ff */
[----:B------:R-:W0:Y:S01]  /*0010*/  S2R R23, SR_CTAID.X ;  /* 0x0000000000177919 */ /* 0x000e220000002500 */
[----:B------:R-:W-:Y:S01]  /*0020*/  IMAD.MOV.U32 R54, RZ, RZ, c[0x0][0x198] ;  /* 0x00006600ff367624 */ /* 0x000fe200078e00ff */
[----:B------:R-:W-:Y:S02]  /*0030*/  ULDC.64 UR6, c[0x0][0x118] ;  /* 0x0000460000067ab9 */ /* 0x000fe40000000a00 */
[----:B------:R-:W1:Y:S04]  /*0040*/  S2R R0, SR_TID.X ;  /* 0x0000000000007919 */ /* 0x000e680000002100 */
[----:B------:R-:W2:Y:S01]  /*0050*/  S2R R2, SR_CTAID.Y ;  /* 0x0000000000027919 */ /* 0x000ea20000002600 */
[----:B0-----:R-:W-:Y:S01]  /*0060*/  IMAD.SHL.U32 R23, R23, 0x80, RZ ;  /* 0x0000008017177824 */ /* 0x001fe200078e00ff */
[----:B-1----:R-:W-:-:S04]  /*0070*/  SHF.R.U32.HI R4, RZ, 0x7, R0 ;  /* 0x00000007ff047819 */ /* 0x002fc80000011600 */
[----:B------:R-:W-:Y:S01]  /*0080*/  LOP3.LUT R3, R23, 0x7f, R0, 0xf8, !PT ;  /* 0x0000007f17037812 */ /* 0x000fe200078ef800 */
[----:B--2---:R-:W-:Y:S01]  /*0090*/  IMAD R5, R2, c[0x0][0x190], RZ ;  /* 0x0000640002057a24 */ /* 0x004fe200078e02ff */
[----:B------:R-:W-:-:S03]  /*00a0*/  SGXT.U32 R4, R4, 0x1 ;  /* 0x000000010404781a */ /* 0x000fc60000000000 */
[----:B------:R-:W-:Y:S02]  /*00b0*/  IMAD R7, R3, c[0x0][0x194], RZ ;  /* 0x0000650003077a24 */ /* 0x000fe400078e02ff */
[----:B------:R-:W-:Y:S02]  /*00c0*/  IMAD.SHL.U32 R6, R5, 0x2, RZ ;  /* 0x0000000205067824 */ /* 0x000fe400078e00ff */
[----:B------:R-:W-:Y:S02]  /*00d0*/  IMAD.SHL.U32 R9, R7, 0x2, RZ ;  /* 0x0000000207097824 */ /* 0x000fe400078e00ff */
[----:B------:R-:W-:Y:S02]  /*00e0*/  IMAD R10, R4, c[0x0][0x198], RZ ;  /* 0x00006600040a7a24 */ /* 0x000fe400078e02ff */
[----:B------:R-:W-:Y:S01]  /*00f0*/  IMAD.HI R5, R5, 0x2, RZ ;  /* 0x0000000205057827 */ /* 0x000fe200078e02ff */
[----:B------:R-:W-:Y:S02]  /*0100*/  IADD3 R50, P0, P1, R9, c[0x0][0x160], R6 ;  /* 0x0000580009327a10 */ /* 0x000fe4000791e006 */
[----:B------:R-:W-:Y:S01]  /*0110*/  LEA R9, R54, R10, 0x1 ;  /* 0x0000000a36097211 */ /* 0x000fe200078e08ff */
[----:B------:R-:W-:-:S05]  /*0120*/  IMAD.HI R8, R7, 0x2, RZ ;  /* 0x0000000207087827 */ /* 0x000fca00078e02ff */
[----:B------:R-:W-:Y:S01]  /*0130*/  IADD3.X R52, R8, c[0x0][0x164], R5, P0, P1 ;  /* 0x0000590008347a10 */ /* 0x000fe200007e2405 */
[----:B------:R-:W-:Y:S01]  /*0140*/  IMAD R5, R54, 0x2, R9 ;  /* 0x0000000236057824 */ /* 0x000fe200078e0209 */
[-C--:B------:R-:W-:Y:S02]  /*0150*/  LEA R6, P0, R10, R50.reuse, 0x1 ;  /* 0x000000320a067211 */ /* 0x080fe400078008ff */
[----:B------:R-:W-:Y:S01]  /*0160*/  LEA R8, P1, R9, R50, 0x1 ;  /* 0x0000003209087211 */ /* 0x000fe200078208ff */
[----:B------:R-:W-:Y:S01]  /*0170*/  IMAD R13, R54, 0x2, R5 ;  /* 0x00000002360d7824 */ /* 0x000fe200078e0205 */
[----:B------:R-:W-:Y:S02]  /*0180*/  LEA.HI.X.SX32 R7, R10, R52, 0x1, P0 ;  /* 0x000000340a077211 */ /* 0x000fe400000f0eff */
[----:B------:R-:W-:Y:S02]  /*0190*/  LEA R10, P0, R5, R50, 0x1 ;  /* 0x00000032050a7211 */ /* 0x000fe400078008ff */
[-C--:B------:R-:W-:Y:S01]  /*01a0*/  LEA.HI.X.SX32 R9, R9, R52.reuse, 0x1, P1 ;  /* 0x0000003409097211 */ /* 0x080fe200008f0eff */
[----:B------:R0:W2:Y:S01]  /*01b0*/  LDG.E.U16 R24, [R6.64] ;  /* 0x0000000606187981 */ /* 0x0000a2000c1e1500 */
[----:B------:R-:W-:Y:S01]  /*01c0*/  LEA.HI.X.SX32 R11, R5, R52, 0x1, P0 ;  /* 0x00000034050b7211 */ /* 0x000fe200000f0eff */
[C---:B------:R-:W-:Y:S01]  /*01d0*/  IMAD R5, R54.reuse, 0x2, R13 ;  /* 0x0000000236057824 */ /* 0x040fe200078e020d */
[-C--:B------:R-:W-:Y:S01]  /*01e0*/  LEA R12, P0, R13, R50.reuse, 0x1 ;  /* 0x000000320d0c7211 */ /* 0x080fe200078008ff */
[----:B------:R1:W3:Y:S02]  /*01f0*/  LDG.E.U16 R25, [R8.64] ;  /* 0x0000000608197981 */ /* 0x0002e4000c1e1500 */
[----:B------:R-:W-:Y:S01]  /*0200*/  IMAD R17, R54, 0x2, R5 ;  /* 0x0000000236117824 */ /* 0x000fe200078e0205 */
[----:B------:R-:W-:Y:S01]  /*0210*/  LEA R14, P1, R5, R50, 0x1 ;  /* 0x00000032050e7211 */ /* 0x000fe200078208ff */
[----:B------:R4:W5:Y:S01]  /*0220*/  LDG.E.U16 R26, [R10.64] ;  /* 0x000000060a1a7981 */ /* 0x000962000c1e1500 */
[----:B------:R-:W-:-:S02]  /*0230*/  LEA.HI.X.SX32 R13, R13, R52, 0x1, P0 ;  /* 0x000000340d0d7211 */ /* 0x000fc400000f0eff */
[----:B------:R-:W-:Y:S01]  /*0240*/  LEA.HI.X.SX32 R15, R5, R52, 0x1, P1 ;  /* 0x00000034050f7211 */ /* 0x000fe200008f0eff */
[C---:B------:R-:W-:Y:S01]  /*0250*/  IMAD R5, R54.reuse, 0x2, R17 ;  /* 0x0000000236057824 */ /* 0x040fe200078e0211 */
[C---:B------:R-:W-:Y:S01]  /*0260*/  LEA R16, P0, R17.reuse, R50, 0x1 ;  /* 0x0000003211107211 */ /* 0x040fe200078008ff */
[----:B------:R4:W3:Y:S03]  /*0270*/  LDG.E.U16 R27, [R12.64] ;  /* 0x000000060c1b7981 */ /* 0x0008e6000c1e1500 */
[----:B------:R-:W-:Y:S01]  /*0280*/  LEA.HI.X.SX32 R17, R17, R52, 0x1, P0 ;  /* 0x0000003411117211 */ /* 0x000fe200000f0eff */
[----:B------:R4:W3:Y:S01]  /*0290*/  LDG.E.U16 R28, [R14.64] ;  /* 0x000000060e1c7981 */ /* 0x0008e2000c1e1500 */
[C---:B0-----:R-:W-:Y:S02]  /*02a0*/  LEA R6, P0, R5.reuse, R50, 0x1 ;  /* 0x0000003205067211 */ /* 0x041fe400078008ff */
[----:B-1----:R-:W-:Y:S01]  /*02b0*/  LEA R9, R54, R5, 0x1 ;  /* 0x0000000536097211 */ /* 0x002fe200078e08ff */
[----:B------:R0:W5:Y:S01]  /*02c0*/  LDG.E.U16 R29, [R16.64] ;  /* 0x00000006101d7981 */ /* 0x000162000c1e1500 */
[----:B------:R-:W-:-:S03]  /*02d0*/  LEA.HI.X.SX32 R7, R5, R52, 0x1, P0 ;  /* 0x0000003405077211 */ /* 0x000fc600000f0eff */
[C---:B------:R-:W-:Y:S01]  /*02e0*/  IMAD R5, R54.reuse, 0x2, R9 ;  /* 0x0000000236057824 */ /* 0x040fe200078e0209 */
[-C--:B------:R-:W-:Y:S01]  /*02f0*/  LEA R8, P0, R9, R50.reuse, 0x1 ;  /* 0x0000003209087211 */ /* 0x080fe200078008ff */
[----:B------:R1:W5:Y:S02]  /*0300*/  LDG.E.U16 R30, [R6.64] ;  /* 0x00000006061e7981 */ /* 0x000364000c1e1500 */
[C---:B------:R-:W-:Y:S01]  /*0310*/  IMAD R18, R54.reuse, 0x2, R5 ;  /* 0x0000000236127824 */ /* 0x040fe200078e0205 */
[----:B----4-:R-:W-:Y:S02]  /*0320*/  LEA R10, P1, R5, R50, 0x1 ;  /* 0x00000032050a7211 */ /* 0x010fe400078208ff */
[-C--:B------:R-:W-:Y:S02]  /*0330*/  LEA.HI.X.SX32 R9, R9, R52.reuse, 0x1, P0 ;  /* 0x0000003409097211 */ /* 0x080fe400000f0eff */
[----:B------:R-:W-:Y:S01]  /*0340*/  LEA.HI.X.SX32 R11, R5, R52, 0x1, P1 ;  /* 0x00000034050b7211 */ /* 0x000fe200008f0eff */
[----:B------:R-:W-:Y:S01]  /*0350*/  IMAD R5, R54, 0x2, R18 ;  /* 0x0000000236057824 */ /* 0x000fe200078e0212 */
[C---:B------:R-:W-:Y:S01]  /*0360*/  LEA R12, P0, R18.reuse, R50, 0x1 ;  /* 0x00000032120c7211 */ /* 0x040fe200078008ff */
[----:B------:R4:W5:Y:S03]  /*0370*/  LDG.E.U16 R31, [R8.64] ;  /* 0x00000006081f7981 */ /* 0x000966000c1e1500 */
[----:B------:R-:W-:Y:S01]  /*0380*/  LEA.HI.X.SX32 R13, R18, R52, 0x1, P0 ;  /* 0x00000034120d7211 */ /* 0x000fe200000f0eff */
[C---:B0-----:R-:W-:Y:S01]  /*0390*/  IMAD R17, R54.reuse, 0x2, R5 ;  /* 0x0000000236117824 */ /* 0x041fe200078e0205 */
[C---:B------:R-:W-:Y:S01]  /*03a0*/  LEA R14, P0, R5.reuse, R50, 0x1 ;  /* 0x00000032050e7211 */ /* 0x040fe200078008ff */
[----:B------:R0:W5:Y:S03]  /*03b0*/  LDG.E.U16 R32, [R10.64] ;  /* 0x000000060a207981 */ /* 0x000166000c1e1500 */
[----:B------:R-:W-:Y:S01]  /*03c0*/  LEA.HI.X.SX32 R15, R5, R52, 0x1, P0 ;  /* 0x00000034050f7211 */ /* 0x000fe200000f0eff */
[C---:B------:R-:W-:Y:S01]  /*03d0*/  IMAD R5, R54.reuse, 0x2, R17 ;  /* 0x0000000236057824 */ /* 0x040fe200078e0211 */
[-C--:B-1----:R-:W-:Y:S01]  /*03e0*/  LEA R6, P0, R17, R50.reuse, 0x1 ;  /* 0x0000003211067211 */ /* 0x082fe200078008ff */
[----:B------:R1:W5:Y:S03]  /*03f0*/  LDG.E.U16 R33, [R12.64] ;  /* 0x000000060c217981 */ /* 0x000366000c1e1500 */
[----:B------:R-:W-:Y:S01]  /*0400*/  LEA R16, P1, R5, R50, 0x1 ;  /* 0x0000003205107211 */ /* 0x000fe200078208ff */
[----:B------:R0:W5:Y:S01]  /*0410*/  LDG.E.U16 R34, [R14.64] ;  /* 0x000000060e227981 */ /* 0x000162000c1e1500 */
[----:B------:R-:W-:-:S02]  /*0420*/  LEA R18, R54, R5, 0x1 ;  /* 0x0000000536127211 */ /* 0x000fc400078e08ff */
[-C--:B------:R-:W-:Y:S02]  /*0430*/  LEA.HI.X.SX32 R7, R17, R52.reuse, 0x1, P0 ;  /* 0x0000003411077211 */ /* 0x080fe400000f0eff */
[----:B------:R-:W-:Y:S01]  /*0440*/  LEA.HI.X.SX32 R17, R5, R52, 0x1, P1 ;  /* 0x0000003405117211 */ /* 0x000fe200008f0eff */
[----:B------:R-:W-:Y:S01]  /*0450*/  IMAD R5, R54, 0x2, R18 ;  /* 0x0000000236057824 */ /* 0x000fe200078e0212 */
[----:B----4-:R-:W-:Y:S01]  /*0460*/  LEA R8, P0, R18, R50, 0x1 ;  /* 0x0000003212087211 */ /* 0x010fe200078008ff */
[----:B------:R4:W5:Y:S02]  /*0470*/  LDG.E.U16 R35, [R6.64] ;  /* 0x0000000606237981 */ /* 0x000964000c1e1500 */
[----:B-1----:R-:W-:Y:S01]  /*0480*/  IMAD R13, R54, 0x2, R5 ;  /* 0x00000002360d7824 */ /* 0x002fe200078e0205 */
[----:B------:R-:W-:Y:S01]  /*0490*/  LEA.HI.X.SX32 R9, R18, R52, 0x1, P0 ;  /* 0x0000003412097211 */ /* 0x000fe200000f0eff */
[----:B------:R1:W5:Y:S01]  /*04a0*/  LDG.E.U16 R36, [R16.64] ;  /* 0x0000000610247981 */ /* 0x000362000c1e1500 */
[----:B0-----:R-:W-:Y:S01]  /*04b0*/  LEA R10, P0, R5, R50, 0x1 ;  /* 0x00000032050a7211 */ /* 0x001fe200078008ff */
[----:B------:R-:W-:-:S02]  /*04c0*/  IMAD R18, R54, 0x2, R13 ;  /* 0x0000000236127824 */ /* 0x000fc400078e020d */
[----:B------:R0:W5:Y:S01]  /*04d0*/  LDG.E.U16 R37, [R8.64] ;  /* 0x0000000608257981 */ /* 0x000162000c1e1500 */
[----:B------:R-:W-:Y:S01]  /*04e0*/  LEA.HI.X.SX32 R11, R5, R52, 0x1, P0 ;  /* 0x00000034050b7211 */ /* 0x000fe200000f0eff */
[----:B------:R-:W-:-:S04]  /*04f0*/  IMAD R5, R54, 0x2, R18 ;  /* 0x0000000236057824 */ /* 0x000fc800078e0212 */
[C---:B------:R-:W-:Y:S01]  /*0500*/  IMAD R19, R54.reuse, 0x2, R5 ;  /* 0x0000000236137824 */ /* 0x040fe200078e0205 */
[C---:B------:R-:W-:Y:S01]  /*0510*/  LEA R12, P0, R13.reuse, R50, 0x1 ;  /* 0x000000320d0c7211 */ /* 0x040fe200078008ff */
[----:B------:R0:W5:Y:S03]  /*0520*/  LDG.E.U16 R38, [R10.64] ;  /* 0x000000060a267981 */ /* 0x000166000c1e1500 */
[C---:B------:R-:W-:Y:S02]  /*0530*/  LEA R20, R54.reuse, R19, 0x1 ;  /* 0x0000001336147211 */ /* 0x040fe400078e08ff */
[----:B------:R-:W-:Y:S02]  /*0540*/  LEA.HI.X.SX32 R13, R13, R52, 0x1, P0 ;  /* 0x000000340d0d7211 */ /* 0x000fe400000f0eff */
[CC--:B----4-:R-:W-:Y:S01]  /*0550*/  LEA R6, P0, R5.reuse, R50.reuse, 0x1 ;  /* 0x0000003205067211 */ /* 0x0d0fe200078008ff */
[----:B-1----:R-:W-:Y:S01]  /*0560*/  IMAD R17, R54, 0x2, R20 ;  /* 0x0000000236117824 */ /* 0x002fe200078e0214 */
[----:B------:R-:W-:Y:S01]  /*0570*/  LEA R14, P1, R18, R50, 0x1 ;  /* 0x00000032120e7211 */ /* 0x000fe200078208ff */
[----:B------:R1:W4:Y:S01]  /*0580*/  LDG.E.U16 R39, [R12.64] ;  /* 0x000000060c277981 */ /* 0x000322000c1e1500 */
[-C--:B------:R-:W-:Y:S01]  /*0590*/  LEA.HI.X.SX32 R7, R5, R52.reuse, 0x1, P0 ;  /* 0x0000003405077211 */ /* 0x080fe200000f0eff */
[----:B------:R-:W-:Y:S01]  /*05a0*/  IMAD R5, R54, 0x2, R17 ;  /* 0x0000000236057824 */ /* 0x000fe200078e0211 */
[----:B------:R-:W-:-:S03]  /*05b0*/  LEA.HI.X.SX32 R15, R18, R52, 0x1, P1 ;  /* 0x00000034120f7211 */ /* 0x000fc600008f0eff */
[C---:B------:R-:W-:Y:S01]  /*05c0*/  IMAD R18, R54.reuse, 0x2, R5 ;  /* 0x0000000236127824 */ /* 0x040fe200078e0205 */
[C---:B0-----:R-:W-:Y:S01]  /*05d0*/  LEA R8, P0, R19.reuse, R50, 0x1 ;  /* 0x0000003213087211 */ /* 0x041fe200078008ff */
[----:B------:R0:W4:Y:S02]  /*05e0*/  LDG.E.U16 R40, [R14.64] ;  /* 0x000000060e287981 */ /* 0x000124000c1e1500 */
[C---:B------:R-:W-:Y:S01]  /*05f0*/  IMAD R21, R54.reuse, 0x2, R18 ;  /* 0x0000000236157824 */ /* 0x040fe200078e0212 */
[----:B------:R-:W-:Y:S01]  /*0600*/  LEA.HI.X.SX32 R9, R19, R52, 0x1, P0 ;  /* 0x0000003413097211 */ /* 0x000fe200000f0eff */
[----:B------:R1:W4:Y:S01]  /*0610*/  LDG.E.U16 R41, [R6.64] ;  /* 0x0000000606297981 */ /* 0x000322000c1e1500 */
[-C--:B------:R-:W-:Y:S02]  /*0620*/  LEA R10, P0, R5, R50.reuse, 0x1 ;  /* 0x00000032050a7211 */ /* 0x080fe400078008ff */
[----:B------:R-:W-:Y:S01]  /*0630*/  LEA R16, P1, R17, R50, 0x1 ;  /* 0x0000003211107211 */ /* 0x000fe200078208ff */
[----:B------:R1:W4:Y:S01]  /*0640*/  LDG.E.U16 R42, [R8.64] ;  /* 0x00000006082a7981 */ /* 0x000322000c1e1500 */
[----:B0-----:R-:W-:Y:S01]  /*0650*/  IMAD R15, R54, 0x2, R21 ;  /* 0x00000002360f7824 */ /* 0x001fe200078e0215 */
[----:B------:R-:W-:-:S04]  /*0660*/  LEA.HI.X.SX32 R11, R5, R52, 0x1, P0 ;  /* 0x00000034050b7211 */ /* 0x000fc800000f0eff */
[C---:B------:R-:W-:Y:S01]  /*0670*/  LEA R5, R54.reuse, R15, 0x1 ;  /* 0x0000000f36057211 */ /* 0x040fe200078e08ff */
[----:B------:R0:W4:Y:S04]  /*0680*/  LDG.E.U16 R44, [R10.64] ;  /* 0x000000060a2c7981 */ /* 0x000128000c1e1500 */
[----:B-1----:R-:W-:Y:S01]  /*0690*/  IMAD R6, R54, 0x2, R5 ;  /* 0x0000000236067824 */ /* 0x002fe200078e0205 */
[----:B------:R-:W-:-:S03]  /*06a0*/  LEA R12, P0, R18, R50, 0x1 ;  /* 0x00000032120c7211 */ /* 0x000fc600078008ff */
[C---:B------:R-:W-:Y:S01]  /*06b0*/  IMAD R22, R54.reuse, 0x2, R6 ;  /* 0x0000000236167824 */ /* 0x040fe200078e0206 */
[----:B------:R-:W-:Y:S02]  /*06c0*/  LEA.HI.X.SX32 R17, R17, R52, 0x1, P1 ;  /* 0x0000003411117211 */ /* 0x000fe400008f0eff */
[----:B------:R-:W-:Y:S01]  /*06d0*/  LEA R14, P1, R15, R50, 0x1 ;  /* 0x000000320f0e7211 */ /* 0x000fe200078208ff */
[----:B------:R-:W-:Y:S01]  /*06e0*/  IMAD R7, R54, 0x2, R22 ;  /* 0x0000000236077824 */ /* 0x000fe200078e0216 */
[----:B------:R-:W-:Y:S01]  /*06f0*/  LEA.HI.X.SX32 R13, R18, R52, 0x1, P0 ;  /* 0x00000034120d7211 */ /* 0x000fe200000f0eff */
[----:B------:R1:W4:Y:S01]  /*0700*/  LDG.E.U16 R43, [R16.64] ;  /* 0x00000006102b7981 */ /* 0x000322000c1e1500 */
[----:B------:R-:W-:Y:S02]  /*0710*/  LEA R8, P0, R5, R50, 0x1 ;  /* 0x0000003205087211 */ /* 0x000fe400078008ff */
[-C--:B------:R-:W-:Y:S01]  /*0720*/  LEA.HI.X.SX32 R15, R15, R52.reuse, 0x1, P1 ;  /* 0x000000340f0f7211 */ /* 0x080fe200008f0eff */
[----:B------:R0:W4:Y:S01]  /*0730*/  LDG.E.U16 R45, [R12.64] ;  /* 0x000000060c2d7981 */ /* 0x000122000c1e1500 */
[----:B------:R-:W-:Y:S01]  /*0740*/  LEA.HI.X.SX32 R9, R5, R52, 0x1, P0 ;  /* 0x0000003405097211 */ /* 0x000fe200000f0eff */
[----:B------:R-:W-:Y:S01]  /*0750*/  IMAD R5, R54, 0x2, R7 ;  /* 0x0000000236057824 */ /* 0x000fe200078e0207 */
[-C--:B------:R-:W-:Y:S01]  /*0760*/  LEA R18, P1, R7, R50.reuse, 0x1 ;  /* 0x0000003207127211 */ /* 0x080fe200078208ff */
[----:B------:R0:W4:Y:S01]  /*0770*/  LDG.E.U16 R46, [R14.64] ;  /* 0x000000060e2e7981 */ /* 0x000122000c1e1500 */
[----:B-1----:R-:W-:-:S02]  /*0780*/  LEA R16, P0, R6, R50, 0x1 ;  /* 0x0000003206107211 */ /* 0x002fc400078008ff */
[-C--:B------:R-:W-:Y:S01]  /*0790*/  LEA.HI.X.SX32 R19, R7, R52.reuse, 0x1, P1 ;  /* 0x0000003407137211 */ /* 0x080fe200008f0eff */
[----:B------:R-:W-:Y:S01]  /*07a0*/  IMAD R7, R54, 0x2, R5 ;  /* 0x0000000236077824 */ /* 0x000fe200078e0205 */
[----:B------:R-:W-:Y:S01]  /*07b0*/  LEA.HI.X.SX32 R17, R6, R52, 0x1, P0 ;  /* 0x0000003406117211 */ /* 0x000fe200000f0eff */
[----:B------:R1:W4:Y:S01]  /*07c0*/  LDG.E.U16 R47, [R8.64] ;  /* 0x00000006082f7981 */ /* 0x000322000c1e1500 */
[-C--:B0-----:R-:W-:Y:S02]  /*07d0*/  LEA R12, P0, R5, R50.reuse, 0x1 ;  /* 0x00000032050c7211 */ /* 0x081fe400078008ff */
[----:B------:R-:W-:Y:S01]  /*07e0*/  LEA R14, P1, R7, R50, 0x1 ;  /* 0x00000032070e7211 */ /* 0x000fe200078208ff */
[----:B------:R0:W4:Y:S01]  /*07f0*/  LDG.E.U16 R48, [R18.64] ;  /* 0x0000000612307981 */ /* 0x000122000c1e1500 */
[-C--:B------:R-:W-:Y:S02]  /*0800*/  LEA.HI.X.SX32 R13, R5, R52.reuse, 0x1, P0 ;  /* 0x00000034050d7211 */ /* 0x080fe400000f0eff */
[----:B------:R-:W-:Y:S01]  /*0810*/  LEA.HI.X.SX32 R15, R7, R52, 0x1, P1 ;  /* 0x00000034070f7211 */ /* 0x000fe200008f0eff */
[----:B------:R-:W4:Y:S01]  /*0820*/  LDG.E.U16 R16, [R16.64] ;  /* 0x0000000610107981 */ /* 0x000f22000c1e1500 */
[----:B------:R-:W-:-:S03]  /*0830*/  LEA R6, P0, R20, R50, 0x1 ;  /* 0x0000003214067211 */ /* 0x000fc600078008ff */
[----:B------:R0:W4:Y:S01]  /*0840*/  LDG.E.U16 R13, [R12.64] ;  /* 0x000000060c0d7981 */ /* 0x000122000c1e1500 */
[----:B------:R-:W-:-:S03]  /*0850*/  LEA R5, R54, R7, 0x1 ;  /* 0x0000000736057211 */ /* 0x000fc600078e08ff */
[----:B------:R-:W4:Y:S01]  /*0860*/  LDG.E.U16 R14, [R14.64] ;  /* 0x000000060e0e7981 */ /* 0x000f22000c1e1500 */
[----:B------:R-:W-:Y:S02]  /*0870*/  LEA.HI.X.SX32 R7, R20, R52, 0x1, P0 ;  /* 0x0000003414077211 */ /* 0x000fe400000f0eff */
[CC--:B-1----:R-:W-:Y:S02]  /*0880*/  LEA R8, P0, R21.reuse, R50.reuse, 0x1 ;  /* 0x0000003215087211 */ /* 0x0c2fe400078008ff */
[C---:B------:R-:W-:Y:S01]  /*0890*/  LEA R10, P1, R22.reuse, R50, 0x1 ;  /* 0x00000032160a7211 */ /* 0x040fe200078208ff */
[----:B------:R1:W4:Y:S01]  /*08a0*/  LDG.E.U16 R6, [R6.64] ;  /* 0x0000000606067981 */ /* 0x000322000c1e1500 */
[----:B------:R-:W-:Y:S02]  /*08b0*/  LEA.HI.X.SX32 R9, R21, R52, 0x1, P0 ;  /* 0x0000003415097211 */ /* 0x000fe400000f0eff */
[----:B0-----:R-:W-:Y:S02]  /*08c0*/  LEA R18, P0, R5, R50, 0x1 ;  /* 0x0000003205127211 */ /* 0x001fe400078008ff */
[----:B------:R-:W-:-:S02]  /*08d0*/  LEA.HI.X.SX32 R11, R22, R52, 0x1, P1 ;  /* 0x00000034160b7211 */ /* 0x000fc400008f0eff */
[----:B------:R-:W-:Y:S01]  /*08e0*/  LEA.HI.X.SX32 R19, R5, R52, 0x1, P0 ;  /* 0x0000003405137211 */ /* 0x000fe200000f0eff */
[----:B------:R0:W4:Y:S04]  /*08f0*/  LDG.E.U16 R9, [R8.64] ;  /* 0x0000000608097981 */ /* 0x000128000c1e1500 */
[----:B------:R0:W4:Y:S04]  /*0900*/  LDG.E.U16 R10, [R10.64] ;  /* 0x000000060a0a7981 */ /* 0x000128000c1e1500 */
[----:B------:R-:W4:Y:S01]  /*0910*/  LDG.E.U16 R18, [R18.64] ;  /* 0x0000000612127981 */ /* 0x000f22000c1e1500 */
[----:B------:R-:W-:-:S02]  /*0920*/  LOP3.LUT R5, R0, 0x7f, RZ, 0xc0, !PT ;  /* 0x0000007f00057812 */ /* 0x000fc400078ec0ff */
[----:B------:R-:W-:-:S03]  /*0930*/  SHF.R.S32.HI R12, RZ, 0x7, R0 ;  /* 0x00000007ff0c7819 */ /* 0x000fc60000011400 */
[----:B------:R-:W-:Y:S01]  /*0940*/  IMAD.SHL.U32 R5, R5, 0x2, RZ ;  /* 0x0000000205057824 */ /* 0x000fe200078e00ff */
[----:B------:R-:W-:-:S04]  /*0950*/  SGXT R12, R12, 0x1 ;  /* 0x000000010c0c781a */ /* 0x000fc80000000200 */
[----:B------:R-:W-:-:S04]  /*0960*/  LOP3.LUT R5, R5, 0x110, R12, 0x78, !PT ;  /* 0x0000011005057812 */ /* 0x000fc800078e780c */
[C---:B0-----:R-:W-:Y:S02]  /*0970*/  LOP3.LUT R8, R5.reuse, 0x20, RZ, 0x3c, !PT ;  /* 0x0000002005087812 */ /* 0x041fe400078e3cff */
[C---:B-1----:R-:W-:Y:S02]  /*0980*/  LOP3.LUT R7, R5.reuse, 0x40, RZ, 0x3c, !PT ;  /* 0x0000004005077812 */ /* 0x042fe400078e3cff */
[----:B------:R-:W-:Y:S01]  /*0990*/  LOP3.LUT R12, R5, 0x60, RZ, 0x3c, !PT ;  /* 0x00000060050c7812 */ /* 0x000fe200078e3cff */
[----:B------:R-:W-:Y:S01]  /*09a0*/  IMAD.MOV.U32 R80, RZ, RZ, -0x800000 ;  /* 0xff800000ff507424 */ /* 0x000fe200078e00ff */
[----:B------:R-:W-:Y:S01]  /*09b0*/  CS2R R76, SRZ ;  /* 0x00000000004c7805 */ /* 0x000fe2000001ff00 */
[----:B------:R-:W-:Y:S01]  /*09c0*/  IMAD.MOV.U32 R21, RZ, RZ, 0x3f800000 ;  /* 0x3f800000ff157424 */ /* 0x000fe200078e00ff */
[----:B------:R-:W-:Y:S01]  /*09d0*/  CS2R R78, SRZ ;  /* 0x00000000004e7805 */ /* 0x000fe2000001ff00 */
[----:B------:R-:W-:Y:S01]  /*09e0*/  IMAD.MOV.U32 R81, RZ, RZ, -0x800000 ;  /* 0xff800000ff517424 */ /* 0x000fe200078e00ff */
[----:B------:R-:W-:Y:S01]  /*09f0*/  CS2R R72, SRZ ;  /* 0x0000000000487805 */ /* 0x000fe2000001ff00 */
        /* <DEDUP_REMOVED lines=12> */
[----:B------:R-:W-:Y:S01]  /*0ac0*/  LOP3.LUT R11, R0, 0x1c, RZ, 0xc0, !PT ;  /* 0x0000001c000b7812 */ /* 0x000fe200078ec0ff */
[----:B--2---:R-:W-:Y:S04]  /*0ad0*/  STS.U16 [R5], R24 ;  /* 0x0000001805007388 */ /* 0x004fe80000000400 */
[----:B---3--:R-:W-:Y:S04]  /*0ae0*/  STS.U16 [R5+0x800], R28 ;  /* 0x0008001c05007388 */ /* 0x008fe80000000400 */
[----:B-----5:R-:W-:Y:S04]  /*0af0*/  STS.U16 [R5+0x1000], R32 ;  /* 0x0010002005007388 */ /* 0x020fe80000000400 */
[----:B------:R-:W-:Y:S04]  /*0b00*/  STS.U16 [R5+0x1800], R36 ;  /* 0x0018002405007388 */ /* 0x000fe80000000400 */
[----:B----4-:R-:W-:Y:S04]  /*0b10*/  STS.U16 [R5+0x2000], R40 ;  /* 0x0020002805007388 */ /* 0x010fe80000000400 */
[----:B------:R-:W-:Y:S04]  /*0b20*/  STS.U16 [R5+0x2800], R43 ;  /* 0x0028002b05007388 */ /* 0x000fe80000000400 */
        /* <DEDUP_REMOVED lines=17> */
[----:B------:R0:W-:Y:S02]  /*0c40*/  STS.U16 [R7+0x3c00], R14 ;  /* 0x003c000e07007388 */ /* 0x0001e40000000400 */
[----:B0-----:R-:W-:-:S04]  /*0c50*/  IADD3 R7, R23, 0x80, RZ ;  /* 0x0000008017077810 */ /* 0x001fc80007ffe0ff */
[----:B------:R-:W-:Y:S01]  /*0c60*/  ISETP.GE.AND P0, PT, R7, 0x1, PT ;  /* 0x000000010700780c */ /* 0x000fe20003f06270 */
[----:B------:R-:W-:Y:S01]  /*0c70*/  STS.U16 [R12+0x600], R27 ;  /* 0x0006001b0c007388 */ /* 0x000fe20000000400 */
[----:B------:R-:W-:Y:S01]  /*0c80*/  IMAD.MOV.U32 R8, RZ, RZ, 0x3f800000 ;  /* 0x3f800000ff087424 */ /* 0x000fe200078e00ff */
[----:B------:R-:W-:Y:S01]  /*0c90*/  CS2R R48, SRZ ;  /* 0x0000000000307805 */ /* 0x000fe2000001ff00 */
[C---:B------:R-:W-:Y:S01]  /*0ca0*/  SHF.L.U32 R13, R0.reuse, 0x1, RZ ;  /* 0x00000001000d7819 */ /* 0x040fe200000006ff */
[----:B------:R-:W-:Y:S04]  /*0cb0*/  STS.U16 [R12+0xe00], R31 ;  /* 0x000e001f0c007388 */ /* 0x000fe80000000400 */
[----:B------:R-:W-:Y:S04]  /*0cc0*/  STS.U16 [R12+0x1600], R35 ;  /* 0x001600230c007388 */ /* 0x000fe80000000400 */
[----:B------:R-:W-:Y:S04]  /*0cd0*/  STS.U16 [R12+0x1e00], R39 ;  /* 0x001e00270c007388 */ /* 0x000fe80000000400 */
[----:B------:R-:W-:Y:S04]  /*0ce0*/  STS.U16 [R12+0x2600], R6 ;  /* 0x002600060c007388 */ /* 0x000fe80000000400 */
[----:B------:R0:W-:Y:S04]  /*0cf0*/  STS.U16 [R12+0x2e00], R9 ;  /* 0x002e00090c007388 */ /* 0x0001e80000000400 */
[----:B------:R1:W-:Y:S04]  /*0d00*/  STS.U16 [R12+0x3600], R10 ;  /* 0x0036000a0c007388 */ /* 0x0003e80000000400 */
[----:B------:R2:W-:Y:S01]  /*0d10*/  STS.U16 [R12+0x3e00], R18 ;  /* 0x003e00120c007388 */ /* 0x0005e20000000400 */
[----:B0-----:R-:W-:-:S02]  /*0d20*/  LOP3.LUT R9, R0, 0xff, RZ, 0xc0, !PT ;  /* 0x000000ff00097812 */ /* 0x001fc400078ec0ff */
[C---:B-1----:R-:W-:Y:S02]  /*0d30*/  LOP3.LUT R10, R0.reuse, 0xe0, RZ, 0xc0, !PT ;  /* 0x000000e0000a7812 */ /* 0x042fe400078ec0ff */
[----:B--2---:R-:W-:Y:S01]  /*0d40*/  LOP3.LUT R12, R0, 0x3, RZ, 0xc0, !PT ;  /* 0x00000003000c7812 */ /* 0x004fe200078ec0ff */
[----:B------:R-:W-:Y:S05]  /*0d50*/  @!P0 BRA `(.L_x_0) ;  /* 0x00002ef000008947 */ /* 0x000fea0003800000 */
[C---:B------:R-:W-:Y:S01]  /*0d60*/  LOP3.LUT R5, R0.reuse, 0xc0, RZ, 0xc0, !PT ;  /* 0x000000c000057812 */ /* 0x040fe200078ec0ff */
[----:B------:R-:W-:Y:S01]  /*0d70*/  IMAD.SHL.U32 R15, R9, 0x2, RZ ;  /* 0x00000002090f7824 */ /* 0x000fe200078e00ff */
[C---:B------:R-:W-:Y:S01]  /*0d80*/  LOP3.LUT R48, R0.reuse, 0x7, RZ, 0xc0, !PT ;  /* 0x0000000700307812 */ /* 0x040fe200078ec0ff */
[----:B------:R-:W-:Y:S01]  /*0d90*/  IMAD.MOV.U32 R29, RZ, RZ, c[0x0][0x1a4] ;  /* 0x00006900ff1d7624 */ /* 0x000fe200078e00ff */
[----:B------:R-:W-:Y:S01]  /*0da0*/  LOP3.LUT R17, R13, 0x10, RZ, 0xc0, !PT ;  /* 0x000000100d117812 */ /* 0x000fe200078ec0ff */
[----:B------:R-:W-:Y:S01]  /*0db0*/  IMAD.SHL.U32 R24, R0, 0x80, RZ ;  /* 0x0000008000187824 */ /* 0x000fe200078e00ff */
[----:B------:R-:W-:Y:S01]  /*0dc0*/  SHF.R.U32.HI R8, RZ, 0x2, R5 ;  /* 0x00000002ff087819 */ /* 0x000fe20000011605 */
[----:B------:R-:W-:Y:S01]  /*0dd0*/  IMAD R5, R48, 0x110, RZ ;  /* 0x0000011030057824 */ /* 0x000fe200078e02ff */
[----:B------:R-:W-:Y:S01]  /*0de0*/  LOP3.LUT R16, R17, 0xe0, R0, 0xf8, !PT ;  /* 0x000000e011107812 */ /* 0x000fe200078ef800 */
[----:B------:R-:W-:Y:S01]  /*0df0*/  IMAD.MOV.U32 R42, RZ, RZ, c[0x0][0x1b8] ;  /* 0x00006e00ff2a7624 */ /* 0x000fe200078e00ff */
[----:B------:R-:W-:Y:S01]  /*0e00*/  LOP3.LUT R15, R15, R8, RZ, 0x3c, !PT ;  /* 0x000000080f0f7212 */ /* 0x000fe200078e3cff */
[----:B------:R-:W-:Y:S01]  /*0e10*/  CS2R R76, SRZ ;  /* 0x00000000004c7805 */ /* 0x000fe2000001ff00 */
[----:B------:R-:W-:Y:S01]  /*0e20*/  SHF.R.U32.HI R6, RZ, 0x1, R10 ;  /* 0x00000001ff067819 */ /* 0x000fe2000001160a */
[----:B------:R-:W-:Y:S01]  /*0e30*/  CS2R R78, SRZ ;  /* 0x00000000004e7805 */ /* 0x000fe2000001ff00 */
[----:B------:R-:W-:Y:S01]  /*0e40*/  SHF.R.U32.HI R8, RZ, 0x6, R0 ;  /* 0x00000006ff087819 */ /* 0x000fe20000011600 */
[----:B------:R-:W-:Y:S01]  /*0e50*/  CS2R R72, SRZ ;  /* 0x0000000000487805 */ /* 0x000fe2000001ff00 */
[----:B------:R-:W-:Y:S01]  /*0e60*/  LOP3.LUT R25, R5, R16, RZ, 0x3c, !PT ;  /* 0x0000001005197212 */ /* 0x000fe200078e3cff */
[----:B------:R-:W-:Y:S01]  /*0e70*/  IMAD R5, R2, c[0x0][0x1a0], RZ ;  /* 0x0000680002057a24 */ /* 0x000fe200078e02ff */
[----:B------:R-:W-:Y:S01]  /*0e80*/  LOP3.LUT R16, R0, 0x3f, RZ, 0xc0, !PT ;  /* 0x0000003f00107812 */ /* 0x000fe200078ec0ff */
[----:B------:R-:W-:Y:S01]  /*0e90*/  CS2R R74, SRZ ;  /* 0x00000000004a7805 */ /* 0x000fe2000001ff00 */
[----:B------:R-:W-:Y:S01]  /*0ea0*/  LEA.HI R6, R11, R6, RZ, 0x1e ;  /* 0x000000060b067211 */ /* 0x000fe200078ff0ff */
[----:B------:R-:W-:Y:S01]  /*0eb0*/  CS2R R68, SRZ ;  /* 0x0000000000447805 */ /* 0x000fe2000001ff00 */
[----:B------:R-:W-:Y:S01]  /*0ec0*/  SGXT.U32 R8, R8, 0x2 ;  /* 0x000000020808781a */ /* 0x000fe20000000000 */
[----:B------:R-:W-:Y:S01]  /*0ed0*/  IMAD R17, R16, c[0x0][0x1a8], RZ ;  /* 0x00006a0010117a24 */ /* 0x000fe200078e02ff */
[----:B------:R-:W-:Y:S01]  /*0ee0*/  LOP3.LUT R24, R24, 0x800, RZ, 0xc0, !PT ;  /* 0x0000080018187812 */ /* 0x000fe200078ec0ff */
[----:B------:R-:W-:Y:S01]  /*0ef0*/  IMAD.IADD R14, R23, 0x1, R6 ;  /* 0x00000001170e7824 */ /* 0x000fe200078e0206 */
[----:B------:R-:W-:Y:S01]  /*0f00*/  CS2R R70, SRZ ;  /* 0x0000000000467805 */ /* 0x000fe2000001ff00 */
[----:B------:R-:W-:Y:S01]  /*0f10*/  IMAD R18, R8, c[0x0][0x1a4], RZ ;  /* 0x0000690008127a24 */ /* 0x000fe200078e02ff */
[----:B------:R-:W-:Y:S01]  /*0f20*/  CS2R R64, SRZ ;  /* 0x0000000000407805 */ /* 0x000fe2000001ff00 */
[----:B------:R-:W-:Y:S01]  /*0f30*/  IMAD R23, R16, c[0x0][0x1b4], RZ ;  /* 0x00006d0010177a24 */ /* 0x000fe200078e02ff */
[----:B------:R-:W-:Y:S01]  /*0f40*/  CS2R R66, SRZ ;  /* 0x0000000000427805 */ /* 0x000fe2000001ff00 */
[----:B------:R-:W-:Y:S01]  /*0f50*/  IMAD.SHL.U32 R16, R5, 0x2, RZ ;  /* 0x0000000205107824 */ /* 0x000fe200078e00ff */
[----:B------:R-:W-:Y:S01]  /*0f60*/  CS2R R60, SRZ ;  /* 0x00000000003c7805 */ /* 0x000fe2000001ff00 */
[----:B------:R-:W-:Y:S01]  /*0f70*/  IMAD.SHL.U32 R19, R17, 0x2, RZ ;  /* 0x0000000211137824 */ /* 0x000fe200078e00ff */
[----:B------:R-:W-:Y:S01]  /*0f80*/  CS2R R62, SRZ ;  /* 0x00000000003e7805 */ /* 0x000fe2000001ff00 */
[----:B------:R-:W-:Y:S01]  /*0f90*/  IMAD R6, R2, c[0x0][0x1b0], RZ ;  /* 0x00006c0002067a24 */ /* 0x000fe200078e02ff */
[----:B------:R-:W-:Y:S01]  /*0fa0*/  CS2R R56, SRZ ;  /* 0x0000000000387805 */ /* 0x000fe2000001ff00 */
[----:B------:R-:W-:Y:S01]  /*0fb0*/  IMAD R20, R29, 0x4, R18 ;  /* 0x000000041d147824 */ /* 0x000fe200078e0212 */
[----:B------:R-:W-:Y:S01]  /*0fc0*/  IADD3 R168, P0, P1, R19, c[0x0][0x168], R16 ;  /* 0x00005a0013a87a10 */ /* 0x000fe2000791e010 */
[----:B------:R-:W-:Y:S01]  /*0fd0*/  IMAD.SHL.U32 R22, R23, 0x2, RZ ;  /* 0x0000000217167824 */ /* 0x000fe200078e00ff */
[----:B------:R-:W-:Y:S01]  /*0fe0*/  SHF.L.U32 R21, R6, 0x1, RZ ;  /* 0x0000000106157819 */ /* 0x000fe200000006ff */
[C---:B------:R-:W-:Y:S01]  /*0ff0*/  IMAD R19, R29.reuse, 0x4, R20 ;  /* 0x000000041d137824 */ /* 0x040fe200078e0214 */
[----:B------:R-:W-:Y:S01]  /*1000*/  CS2R R58, SRZ ;  /* 0x00000000003a7805 */ /* 0x000fe2000001ff00 */
[----:B------:R-:W-:Y:S01]  /*1010*/  IMAD.IADD R16, R24, 0x1, R25 ;  /* 0x0000000118107824 */ /* 0x000fe200078e0219 */
[----:B------:R-:W-:Y:S01]  /*1020*/  IADD3 R160, P2, P3, R22, c[0x0][0x170], R21 ;  /* 0x00005c0016a07a10 */ /* 0x000fe20007b5e015 */
[----:B------:R-:W-:Y:S01]  /*1030*/  IMAD.HI R22, R6, 0x2, RZ ;  /* 0x0000000206167827 */ /* 0x000fe200078e02ff */
[----:B------:R-:W-:Y:S01]  /*1040*/  LEA R21, R29, R19, 0x2 ;  /* 0x000000131d157211 */ /* 0x000fe200078e10ff */
[----:B------:R-:W-:Y:S01]  /*1050*/  CS2R R52, SRZ ;  /* 0x0000000000347805 */ /* 0x000fe2000001ff00 */
[----:B------:R-:W-:Y:S01]  /*1060*/  CS2R R54, SRZ ;  /* 0x0000000000367805 */ /* 0x000fe2000001ff00 */
[----:B------:R-:W-:Y:S01]  /*1070*/  IMAD.HI R5, R5, 0x2, RZ ;  /* 0x0000000205057827 */ /* 0x000fe200078e02ff */
[----:B------:R-:W-:-:S02]  /*1080*/  UMOV UR4, URZ ;  /* 0x0000003f00047c82 */ /* 0x000fc40008000000 */
[----:B------:R-:W-:Y:S01]  /*1090*/  UMOV UR5, URZ ;  /* 0x0000003f00057c82 */ /* 0x000fe20008000000 */
[----:B------:R-:W-:-:S04]  /*10a0*/  IMAD.HI R6, R17, 0x2, RZ ;  /* 0x0000000211067827 */ /* 0x000fc800078e02ff */
[----:B------:R-:W-:Y:S01]  /*10b0*/  IMAD R24, R8, c[0x0][0x1b8], RZ ;  /* 0x00006e0008187a24 */ /* 0x000fe200078e02ff */
[----:B------:R-:W-:Y:S01]  /*10c0*/  IADD3.X R26, R6, c[0x0][0x16c], R5, P0, P1 ;  /* 0x00005b00061a7a10 */ /* 0x000fe200007e2405 */
[----:B------:R-:W-:Y:S01]  /*10d0*/  IMAD R8, R29, 0x4, R21 ;  /* 0x000000041d087824 */ /* 0x000fe200078e0215 */
[-C--:B------:R-:W-:Y:S01]  /*10e0*/  LEA R198, P0, R18, R168.reuse, 0x1 ;  /* 0x000000a812c67211 */ /* 0x080fe200078008ff */
[----:B------:R-:W-:Y:S01]  /*10f0*/  IMAD.HI R23, R23, 0x2, RZ ;  /* 0x0000000217177827 */ /* 0x000fe200078e02ff */
[----:B------:R-:W-:Y:S02]  /*1100*/  LEA R196, P1, R20, R168, 0x1 ;  /* 0x000000a814c47211 */ /* 0x000fe400078208ff */
[----:B------:R-:W-:Y:S01]  /*1110*/  LEA.HI.X.SX32 R199, R18, R26, 0x1, P0 ;  /* 0x0000001a12c77211 */ /* 0x000fe200000f0eff */
[----:B------:R-:W-:Y:S01]  /*1120*/  IMAD R5, R29, 0x4, R8 ;  /* 0x000000041d057824 */ /* 0x000fe200078e0208 */
[----:B------:R-:W-:Y:S02]  /*1130*/  LEA R194, P0, R19, R168, 0x1 ;  /* 0x000000a813c27211 */ /* 0x000fe400078008ff */
[----:B------:R-:W-:Y:S01]  /*1140*/  LEA.HI.X.SX32 R197, R20, R26, 0x1, P1 ;  /* 0x0000001a14c57211 */ /* 0x000fe200008f0eff */
[----:B------:R-:W-:Y:S01]  /*1150*/  IMAD R6, R29, 0x4, R5 ;  /* 0x000000041d067824 */ /* 0x000fe200078e0205 */
[----:B------:R-:W-:-:S02]  /*1160*/  LEA R192, P1, R21, R168, 0x1 ;  /* 0x000000a815c07211 */ /* 0x000fc400078208ff */
[-C--:B------:R-:W-:Y:S01]  /*1170*/  LEA.HI.X.SX32 R195, R19, R26.reuse, 0x1, P0 ;  /* 0x0000001a13c37211 */ /* 0x080fe200000f0eff */
[----:B------:R-:W-:Y:S01]  /*1180*/  IMAD R17, R29, 0x4, R6 ;  /* 0x000000041d117824 */ /* 0x000fe200078e0206 */
[----:B------:R-:W-:Y:S02]  /*1190*/  LEA.HI.X.SX32 R193, R21, R26, 0x1, P1 ;  /* 0x0000001a15c17211 */ /* 0x000fe400008f0eff */
[-C--:B------:R-:W-:Y:S01]  /*11a0*/  LEA R188, P1, R5, R168.reuse, 0x1 ;  /* 0x000000a805bc7211 */ /* 0x080fe200078208ff */
[----:B------:R-:W-:Y:S01]  /*11b0*/  IMAD R18, R29, 0x4, R17 ;  /* 0x000000041d127824 */ /* 0x000fe200078e0211 */
[----:B------:R-:W-:Y:S02]  /*11c0*/  LEA R190, P0, R8, R168, 0x1 ;  /* 0x000000a808be7211 */ /* 0x000fe400078008ff */
[----:B------:R-:W-:Y:S01]  /*11d0*/  IADD3.X R50, R23, c[0x0][0x174], R22, P2, P3 ;  /* 0x00005d0017327a10 */ /* 0x000fe200017e6416 */
[----:B------:R-:W-:Y:S01]  /*11e0*/  IMAD R19, R29, 0x4, R18 ;  /* 0x000000041d137824 */ /* 0x000fe200078e0212 */
[-C--:B------:R-:W-:Y:S01]  /*11f0*/  LEA.HI.X.SX32 R189, R5, R26.reuse, 0x1, P1 ;  /* 0x0000001a05bd7211 */ /* 0x080fe200008f0eff */
[----:B------:R-:W-:Y:S01]  /*1200*/  IMAD R22, R42, 0x4, R24 ;  /* 0x000000042a167824 */ /* 0x000fe200078e0218 */
[----:B------:R-:W-:Y:S01]  /*1210*/  LEA.HI.X.SX32 R191, R8, R26, 0x1, P0 ;  /* 0x0000001a08bf7211 */ /* 0x000fe200000f0eff */
[----:B------:R-:W-:Y:S01]  /*1220*/  IMAD R20, R29, 0x4, R19 ;  /* 0x000000041d147824 */ /* 0x000fe200078e0213 */
[----:B------:R-:W-:-:S02]  /*1230*/  LEA R186, P0, R6, R168, 0x1 ;  /* 0x000000a806ba7211 */ /* 0x000fc400078008ff */
[----:B------:R-:W-:Y:S01]  /*1240*/  LEA R23, R42, R22, 0x2 ;  /* 0x000000162a177211 */ /* 0x000fe200078e10ff */
[----:B------:R-:W-:Y:S01]  /*1250*/  IMAD R5, R29, 0x4, R20 ;  /* 0x000000041d057824 */ /* 0x000fe200078e0214 */
[----:B------:R-:W-:Y:S02]  /*1260*/  LEA.HI.X.SX32 R187, R6, R26, 0x1, P0 ;  /* 0x0000001a06bb7211 */ /* 0x000fe400000f0eff */
[-C--:B------:R-:W-:Y:S01]  /*1270*/  LEA R184, P1, R17, R168.reuse, 0x1 ;  /* 0x000000a811b87211 */ /* 0x080fe200078208ff */
[----:B------:R-:W-:Y:S01]  /*1280*/  IMAD R8, R29, 0x4, R5 ;  /* 0x000000041d087824 */ /* 0x000fe200078e0205 */
[----:B------:R-:W-:Y:S01]  /*1290*/  LEA R182, P2, R18, R168, 0x1 ;  /* 0x000000a812b67211 */ /* 0x000fe200078408ff */
[----:B------:R-:W-:Y:S01]  /*12a0*/  IMAD R25, R42, 0x4, R23 ;  /* 0x000000042a197824 */ /* 0x000fe200078e0217 */
[-C--:B------:R-:W-:Y:S01]  /*12b0*/  LEA.HI.X.SX32 R185, R17, R26.reuse, 0x1, P1 ;  /* 0x0000001a11b97211 */ /* 0x080fe200008f0eff */
[----:B------:R-:W-:Y:S01]  /*12c0*/  IMAD R6, R29, 0x4, R8 ;  /* 0x000000041d067824 */ /* 0x000fe200078e0208 */
[----:B------:R-:W-:Y:S01]  /*12d0*/  LEA.HI.X.SX32 R183, R18, R26, 0x1, P2 ;  /* 0x0000001a12b77211 */ /* 0x000fe200010f0eff */
[----:B------:R-:W-:Y:S01]  /*12e0*/  IMAD R27, R42, 0x4, R25 ;  /* 0x000000042a1b7824 */ /* 0x000fe200078e0219 */
[----:B------:R-:W-:-:S02]  /*12f0*/  LEA R176, P2, R5, R168, 0x1 ;  /* 0x000000a805b07211 */ /* 0x000fc400078408ff */
[----:B------:R-:W-:Y:S02]  /*1300*/  LEA R17, R29, R6, 0x2 ;  /* 0x000000061d117211 */ /* 0x000fe400078e10ff */
[-C--:B------:R-:W-:Y:S02]  /*1310*/  LEA R180, P0, R19, R168.reuse, 0x1 ;  /* 0x000000a813b47211 */ /* 0x080fe400078008ff */
[----:B------:R-:W-:Y:S02]  /*1320*/  LEA R178, P1, R20, R168, 0x1 ;  /* 0x000000a814b27211 */ /* 0x000fe400078208ff */
[-C--:B------:R-:W-:Y:S01]  /*1330*/  LEA.HI.X.SX32 R177, R5, R26.reuse, 0x1, P2 ;  /* 0x0000001a05b17211 */ /* 0x080fe200010f0eff */
[----:B------:R-:W-:Y:S01]  /*1340*/  IMAD R5, R29, 0x4, R17 ;  /* 0x000000041d057824 */ /* 0x000fe200078e0211 */
[----:B------:R-:W-:Y:S02]  /*1350*/  LEA R21, R42, R27, 0x2 ;  /* 0x0000001b2a157211 */ /* 0x000fe400078e10ff */
[----:B------:R-:W-:-:S02]  /*1360*/  LEA.HI.X.SX32 R181, R19, R26, 0x1, P0 ;  /* 0x0000001a13b57211 */ /* 0x000fc400000f0eff */
[----:B------:R-:W-:Y:S01]  /*1370*/  LEA.HI.X.SX32 R179, R20, R26, 0x1, P1 ;  /* 0x0000001a14b37211 */ /* 0x000fe200008f0eff */
[----:B------:R-:W-:Y:S01]  /*1380*/  IMAD R31, R42, 0x4, R21 ;  /* 0x000000042a1f7824 */ /* 0x000fe200078e0215 */
[-C--:B------:R-:W-:Y:S02]  /*1390*/  LEA R174, P0, R8, R168.reuse, 0x1 ;  /* 0x000000a808ae7211 */ /* 0x080fe400078008ff */
[CC--:B------:R-:W-:Y:S02]  /*13a0*/  LEA R172, P1, R6.reuse, R168.reuse, 0x1 ;  /* 0x000000a806ac7211 */ /* 0x0c0fe400078208ff */
[-C--:B------:R-:W-:Y:S02]  /*13b0*/  LEA R170, P2, R17, R168.reuse, 0x1 ;  /* 0x000000a811aa7211 */ /* 0x080fe400078408ff */
[----:B------:R-:W-:Y:S02]  /*13c0*/  LEA R168, P3, R5, R168, 0x1 ;  /* 0x000000a805a87211 */ /* 0x000fe400078608ff */
[----:B------:R-:W-:-:S02]  /*13d0*/  LEA.HI.X.SX32 R173, R6, R26, 0x1, P1 ;  /* 0x0000001a06ad7211 */ /* 0x000fc400008f0eff */
[-C--:B------:R-:W-:Y:S01]  /*13e0*/  LEA.HI.X.SX32 R169, R5, R26.reuse, 0x1, P3 ;  /* 0x0000001a05a97211 */ /* 0x080fe200018f0eff */
[----:B------:R-:W-:Y:S01]  /*13f0*/  IMAD R5, R42, 0x4, R31 ;  /* 0x000000042a057824 */ /* 0x000fe200078e021f */
[-C--:B------:R-:W-:Y:S02]  /*1400*/  LEA.HI.X.SX32 R175, R8, R26.reuse, 0x1, P0 ;  /* 0x0000001a08af7211 */ /* 0x080fe400000f0eff */
[----:B------:R-:W-:Y:S01]  /*1410*/  LEA.HI.X.SX32 R171, R17, R26, 0x1, P2 ;  /* 0x0000001a11ab7211 */ /* 0x000fe200010f0eff */
[----:B------:R-:W-:Y:S01]  /*1420*/  IMAD R6, R42, 0x4, R5 ;  /* 0x000000042a067824 */ /* 0x000fe200078e0205 */
[-C--:B------:R-:W-:Y:S02]  /*1430*/  LEA R164, P1, R22, R160.reuse, 0x1 ;  /* 0x000000a016a47211 */ /* 0x080fe400078208ff */
[-C--:B------:R-:W-:Y:S01]  /*1440*/  LEA R166, P0, R24, R160.reuse, 0x1 ;  /* 0x000000a018a67211 */ /* 0x080fe200078008ff */
[----:B------:R-:W-:Y:S01]  /*1450*/  IMAD R8, R42, 0x4, R6 ;  /* 0x000000042a087824 */ /* 0x000fe200078e0206 */
[----:B------:R-:W-:-:S02]  /*1460*/  LEA R162, P2, R23, R160, 0x1 ;  /* 0x000000a017a27211 */ /* 0x000fc400078408ff */
[----:B------:R-:W-:Y:S01]  /*1470*/  LEA.HI.X.SX32 R165, R22, R50, 0x1, P1 ;  /* 0x0000003216a57211 */ /* 0x000fe200008f0eff */
[----:B------:R-:W-:Y:S01]  /*1480*/  IMAD R17, R42, 0x4, R8 ;  /* 0x000000042a117824 */ /* 0x000fe200078e0208 */
[----:B------:R-:W-:Y:S01]  /*1490*/  LEA R26, P1, R27, R160, 0x1 ;  /* 0x000000a01b1a7211 */ /* 0x000fe200078208ff */
[----:B------:R-:W-:Y:S01]  /*14a0*/  IMAD.MOV.U32 R22, RZ, RZ, -0x800000 ;  /* 0xff800000ff167424 */ /* 0x000fe200078e00ff */
[-C--:B------:R-:W-:Y:S02]  /*14b0*/  LEA.HI.X.SX32 R167, R24, R50.reuse, 0x1, P0 ;  /* 0x0000003218a77211 */ /* 0x080fe400000f0eff */
[C---:B------:R-:W-:Y:S02]  /*14c0*/  LEA R18, R42.reuse, R17, 0x2 ;  /* 0x000000112a127211 */ /* 0x040fe400078e10ff */
[----:B------:R-:W-:Y:S02]  /*14d0*/  LEA.HI.X.SX32 R163, R23, R50, 0x1, P2 ;  /* 0x0000003217a37211 */ /* 0x000fe400010f0eff */
[-C--:B------:R-:W-:Y:S01]  /*14e0*/  LEA R24, P0, R25, R160.reuse, 0x1 ;  /* 0x000000a019187211 */ /* 0x080fe200078008ff */
[----:B------:R-:W-:Y:S01]  /*14f0*/  IMAD R19, R42, 0x4, R18 ;  /* 0x000000042a137824 */ /* 0x000fe200078e0212 */
[----:B------:R-:W-:-:S02]  /*1500*/  LEA R28, P2, R21, R160, 0x1 ;  /* 0x000000a0151c7211 */ /* 0x000fc400078408ff */
[----:B------:R-:W-:Y:S02]  /*1510*/  LEA.HI.X.SX32 R27, R27, R50, 0x1, P1 ;  /* 0x000000321b1b7211 */ /* 0x000fe400008f0eff */
[----:B------:R-:W-:Y:S02]  /*1520*/  LEA R32, P1, R5, R160, 0x1 ;  /* 0x000000a005207211 */ /* 0x000fe400078208ff */
[-C--:B------:R-:W-:Y:S02]  /*1530*/  LEA.HI.X.SX32 R25, R25, R50.reuse, 0x1, P0 ;  /* 0x0000003219197211 */ /* 0x080fe400000f0eff */
[----:B------:R-:W-:Y:S01]  /*1540*/  LEA.HI.X.SX32 R29, R21, R50, 0x1, P2 ;  /* 0x00000032151d7211 */ /* 0x000fe200010f0eff */
[----:B------:R-:W-:Y:S01]  /*1550*/  IMAD.MOV.U32 R21, RZ, RZ, 0x3f800000 ;  /* 0x3f800000ff157424 */ /* 0x000fe200078e00ff */
[-C--:B------:R-:W-:Y:S02]  /*1560*/  LEA R30, P0, R31, R160.reuse, 0x1 ;  /* 0x000000a01f1e7211 */ /* 0x080fe400078008ff */
[----:B------:R-:W-:-:S02]  /*1570*/  LEA R34, P2, R6, R160, 0x1 ;  /* 0x000000a006227211 */ /* 0x000fc400078408ff */
[-C--:B------:R-:W-:Y:S01]  /*1580*/  LEA.HI.X.SX32 R33, R5, R50.reuse, 0x1, P1 ;  /* 0x0000003205217211 */ /* 0x080fe200008f0eff */
[----:B------:R-:W-:Y:S01]  /*1590*/  IMAD R5, R42, 0x4, R19 ;  /* 0x000000042a057824 */ /* 0x000fe200078e0213 */
[-C--:B------:R-:W-:Y:S02]  /*15a0*/  LEA.HI.X.SX32 R31, R31, R50.reuse, 0x1, P0 ;  /* 0x000000321f1f7211 */ /* 0x080fe400000f0eff */
[----:B------:R-:W-:Y:S01]  /*15b0*/  LEA.HI.X.SX32 R35, R6, R50, 0x1, P2 ;  /* 0x0000003206237211 */ /* 0x000fe200010f0eff */
[----:B------:R-:W-:Y:S01]  /*15c0*/  IMAD R6, R42, 0x4, R5 ;  /* 0x000000042a067824 */ /* 0x000fe200078e0205 */
[-C--:B------:R-:W-:Y:S02]  /*15d0*/  LEA R36, P0, R8, R160.reuse, 0x1 ;  /* 0x000000a008247211 */ /* 0x080fe400078008ff */
[-C--:B------:R-:W-:Y:S02]  /*15e0*/  LEA R40, P2, R18, R160.reuse, 0x1 ;  /* 0x000000a012287211 */ /* 0x080fe400078408ff */
[----:B------:R-:W-:-:S02]  /*15f0*/  LEA R38, P1, R17, R160, 0x1 ;  /* 0x000000a011267211 */ /* 0x000fc400078208ff */
[-C--:B------:R-:W-:Y:S01]  /*1600*/  LEA.HI.X.SX32 R37, R8, R50.reuse, 0x1, P0 ;  /* 0x0000003208257211 */ /* 0x080fe200000f0eff */
[----:B------:R-:W-:Y:S01]  /*1610*/  IMAD R8, R42, 0x4, R6 ;  /* 0x000000042a087824 */ /* 0x000fe200078e0206 */
[-C--:B------:R-:W-:Y:S01]  /*1620*/  LEA.HI.X.SX32 R41, R18, R50.reuse, 0x1, P2 ;  /* 0x0000003212297211 */ /* 0x080fe200010f0eff */
[----:B------:R-:W-:Y:S01]  /*1630*/  IMAD R18, R48, 0x90, RZ ;  /* 0x0000009030127824 */ /* 0x000fe200078e02ff */
[----:B------:R-:W-:Y:S01]  /*1640*/  LEA.HI.X.SX32 R39, R17, R50, 0x1, P1 ;  /* 0x0000003211277211 */ /* 0x000fe200008f0eff */
[----:B------:R-:W-:Y:S01]  /*1650*/  IMAD.MOV.U32 R17, RZ, RZ, RZ ;  /* 0x000000ffff117224 */ /* 0x000fe200078e00ff */
[-C--:B------:R-:W-:Y:S01]  /*1660*/  LEA R42, P0, R19, R160.reuse, 0x1 ;  /* 0x000000a0132a7211 */ /* 0x080fe200078008ff */
[----:B------:R-:W-:Y:S01]  /*1670*/  CS2R R48, SRZ ;  /* 0x0000000000307805 */ /* 0x000fe2000001ff00 */
[-C--:B------:R-:W-:Y:S02]  /*1680*/  LEA R44, P1, R5, R160.reuse, 0x1 ;  /* 0x000000a0052c7211 */ /* 0x080fe400078208ff */
[----:B------:R-:W-:-:S02]  /*1690*/  LEA R46, P2, R6, R160, 0x1 ;  /* 0x000000a0062e7211 */ /* 0x000fc400078408ff */
[----:B------:R-:W-:Y:S02]  /*16a0*/  LEA R160, P3, R8, R160, 0x1 ;  /* 0x000000a008a07211 */ /* 0x000fe400078608ff */
[----:B------:R-:W-:Y:S02]  /*16b0*/  LOP3.LUT R18, R18, 0x30, R13, 0x78, !PT ;  /* 0x0000003012127812 */ /* 0x000fe400078e780d */
[-C--:B------:R-:W-:Y:S02]  /*16c0*/  LEA.HI.X.SX32 R43, R19, R50.reuse, 0x1, P0 ;  /* 0x00000032132b7211 */ /* 0x080fe400000f0eff */
[-C--:B------:R-:W-:Y:S01]  /*16d0*/  LEA.HI.X.SX32 R45, R5, R50.reuse, 0x1, P1 ;  /* 0x00000032052d7211 */ /* 0x080fe200008f0eff */
[----:B------:R-:W-:Y:S01]  /*16e0*/  IMAD.MOV.U32 R5, RZ, RZ, RZ ;  /* 0x000000ffff057224 */ /* 0x000fe200078e00ff */
[-C--:B------:R-:W-:Y:S02]  /*16f0*/  LEA.HI.X.SX32 R47, R6, R50.reuse, 0x1, P2 ;  /* 0x00000032062f7211 */ /* 0x080fe400010f0eff */
[----:B------:R-:W-:Y:S01]  /*1700*/  LEA.HI.X.SX32 R161, R8, R50, 0x1, P3 ;  /* 0x0000003208a17211 */ /* 0x000fe200018f0eff */
[----:B------:R-:W-:Y:S01]  /*1710*/  IMAD.MOV.U32 R8, RZ, RZ, 0x3f800000 ;  /* 0x3f800000ff087424 */ /* 0x000fe200078e00ff */
[----:B------:R-:W-:Y:S01]  /*1720*/  MOV R23, 0xff800000 ;  /* 0xff80000000177802 */ /* 0x000fe20000000f00 */
[----:B------:R-:W-:Y:S01]  /*1730*/  CS2R R50, SRZ ;  /* 0x0000000000327805 */ /* 0x000fe2000001ff00 */
[----:B------:R-:W-:-:S02]  /*1740*/  IADD3 R19, R14, 0x8, RZ ;  /* 0x000000080e137810 */ /* 0x000fc40007ffe0ff */
[----:B------:R-:W-:Y:S02]  /*1750*/  LOP3.LUT R20, R15, 0x40, RZ, 0x3c, !PT ;  /* 0x000000400f147812 */ /* 0x000fe400078e3cff */
[----:B------:R-:W-:Y:S02]  /*1760*/  LOP3.LUT R6, R18, 0x40, RZ, 0x3c, !PT ;  /* 0x0000004012067812 */ /* 0x000fe400078e3cff */
.L_x_1:
[----:B------:R-:W-:-:S04]  /*1770*/  IMAD.WIDE R80, R17, 0x2, R198 ;  /* 0x0000000211507825 */ /* 0x000fc800078e02c6 */
[C---:B------:R-:W-:Y:S01]  /*1780*/  IMAD.WIDE R82, R17.reuse, 0x2, R196 ;  /* 0x0000000211527825 */ /* 0x040fe200078e02c4 */
[----:B------:R0:W2:Y:S03]  /*1790*/  LDG.E.U16 R100, [R80.64] ;  /* 0x0000000650647981 */ /* 0x0000a6000c1e1500 */
[C---:B------:R-:W-:Y:S01]  /*17a0*/  IMAD.WIDE R84, R17.reuse, 0x2, R194 ;  /* 0x0000000211547825 */ /* 0x040fe200078e02c2 */
[----:B------:R1:W3:Y:S03]  /*17b0*/  LDG.E.U16 R101, [R82.64] ;  /* 0x0000000652657981 */ /* 0x0002e6000c1e1500 */
[C---:B------:R-:W-:Y:S01]  /*17c0*/  IMAD.WIDE R86, R17.reuse, 0x2, R192 ;  /* 0x0000000211567825 */ /* 0x040fe200078e02c0 */
[----:B------:R4:W5:Y:S03]  /*17d0*/  LDG.E.U16 R102, [R84.64] ;  /* 0x0000000654667981 */ /* 0x000966000c1e1500 */
[C---:B------:R-:W-:Y:S01]  /*17e0*/  IMAD.WIDE R88, R17.reuse, 0x2, R190 ;  /* 0x0000000211587825 */ /* 0x040fe200078e02be */
[----:B------:R1:W3:Y:S03]  /*17f0*/  LDG.E.U16 R103, [R86.64] ;  /* 0x0000000656677981 */ /* 0x0002e6000c1e1500 */
[C---:B------:R-:W-:Y:S01]  /*1800*/  IMAD.WIDE R90, R17.reuse, 0x2, R188 ;  /* 0x00000002115a7825 */ /* 0x040fe200078e02bc */
[----:B------:R1:W3:Y:S03]  /*1810*/  LDG.E.U16 R104, [R88.64] ;  /* 0x0000000658687981 */ /* 0x0002e6000c1e1500 */
[C---:B0-----:R-:W-:Y:S01]  /*1820*/  IMAD.WIDE R80, R17.reuse, 0x2, R186 ;  /* 0x0000000211507825 */ /* 0x041fe200078e02ba */
[----:B------:R0:W3:Y:S03]  /*1830*/  LDG.E.U16 R105, [R90.64] ;  /* 0x000000065a697981 */ /* 0x0000e6000c1e1500 */
[----:B------:R-:W-:-:S02]  /*1840*/  IMAD.WIDE R92, R17, 0x2, R182 ;  /* 0x00000002115c7825 */ /* 0x000fc400078e02b6 */
[----:B------:R-:W3:Y:S02]  /*1850*/  LDG.E.U16 R80, [R80.64] ;  /* 0x0000000650507981 */ /* 0x000ee4000c1e1500 */
[C---:B------:R-:W-:Y:S02]  /*1860*/  IMAD.WIDE R94, R17.reuse, 0x2, R178 ;  /* 0x00000002115e7825 */ /* 0x040fe400078e02b2 */
[----:B------:R-:W3:Y:S02]  /*1870*/  LDG.E.U16 R92, [R92.64] ;  /* 0x000000065c5c7981 */ /* 0x000ee4000c1e1500 */
[C---:B------:R-:W-:Y:S02]  /*1880*/  IMAD.WIDE R96, R17.reuse, 0x2, R174 ;  /* 0x0000000211607825 */ /* 0x040fe400078e02ae */
[----:B------:R-:W3:Y:S02]  /*1890*/  LDG.E.U16 R94, [R94.64] ;  /* 0x000000065e5e7981 */ /* 0x000ee4000c1e1500 */
[----:B------:R-:W-:-:S02]  /*18a0*/  IMAD.WIDE R98, R17, 0x2, R170 ;  /* 0x0000000211627825 */ /* 0x000fc400078e02aa */
[----:B------:R-:W3:Y:S02]  /*18b0*/  LDG.E.U16 R96, [R96.64] ;  /* 0x0000000660607981 */ /* 0x000ee4000c1e1500 */
[C---:B-1----:R-:W-:Y:S02]  /*18c0*/  IMAD.WIDE R82, R17.reuse, 0x2, R184 ;  /* 0x0000000211527825 */ /* 0x042fe400078e02b8 */
[----:B------:R-:W3:Y:S02]  /*18d0*/  LDG.E.U16 R98, [R98.64] ;  /* 0x0000000662627981 */ /* 0x000ee4000c1e1500 */
[C---:B----4-:R-:W-:Y:S02]  /*18e0*/  IMAD.WIDE R84, R17.reuse, 0x2, R180 ;  /* 0x0000000211547825 */ /* 0x050fe400078e02b4 */
[----:B------:R-:W4:Y:S02]  /*18f0*/  LDG.E.U16 R107, [R82.64] ;  /* 0x00000006526b7981 */ /* 0x000f24000c1e1500 */
[----:B------:R-:W-:-:S02]  /*1900*/  IMAD.WIDE R86, R17, 0x2, R176 ;  /* 0x0000000211567825 */ /* 0x000fc400078e02b0 */
[----:B------:R-:W4:Y:S02]  /*1910*/  LDG.E.U16 R109, [R84.64] ;  /* 0x00000006546d7981 */ /* 0x000f24000c1e1500 */
[C---:B------:R-:W-:Y:S02]  /*1920*/  IMAD.WIDE R88, R17.reuse, 0x2, R172 ;  /* 0x0000000211587825 */ /* 0x040fe400078e02ac */
[----:B------:R-:W4:Y:S02]  /*1930*/  LDG.E.U16 R111, [R86.64] ;  /* 0x00000006566f7981 */ /* 0x000f24000c1e1500 */
[----:B0-----:R-:W-:Y:S02]  /*1940*/  IMAD.WIDE R90, R17, 0x2, R168 ;  /* 0x00000002115a7825 */ /* 0x001fe400078e02a8 */
[----:B------:R-:W4:Y:S04]  /*1950*/  LDG.E.U16 R113, [R88.64] ;  /* 0x0000000658717981 */ /* 0x000f28000c1e1500 */
[----:B------:R-:W4:Y:S04]  /*1960*/  LDG.E.U16 R115, [R90.64] ;  /* 0x000000065a737981 */ /* 0x000f28000c1e1500 */
[----:B------:R-:W-:Y:S01]  /*1970*/  BAR.SYNC.DEFER_BLOCKING 0x0 ;  /* 0x0000000000007b1d */ /* 0x000fe20000010000 */
[----:B------:R-:W-:-:S04]  /*1980*/  IMAD.WIDE R206, R5, 0x2, R34 ;  /* 0x0000000205ce7825 */ /* 0x000fc800078e0222 */
[----:B------:R-:W-:-:S04]  /*1990*/  IMAD.WIDE R204, R5, 0x2, R38 ;  /* 0x0000000205cc7825 */ /* 0x000fc800078e0226 */
[----:B------:R-:W-:-:S04]  /*19a0*/  IMAD.WIDE R202, R5, 0x2, R42 ;  /* 0x0000000205ca7825 */ /* 0x000fc800078e022a */
[----:B------:R-:W-:-:S04]  /*19b0*/  IMAD.WIDE R210, R5, 0x2, R46 ;  /* 0x0000000205d27825 */ /* 0x000fc800078e022e */
[----:B------:R-:W-:-:S04]  /*19c0*/  IMAD.WIDE R208, R5, 0x2, R40 ;  /* 0x0000000205d07825 */ /* 0x000fc800078e0228 */
[C---:B------:R-:W-:Y:S01]  /*19d0*/  IMAD.WIDE R212, R5.reuse, 0x2, R160 ;  /* 0x0000000205d47825 */ /* 0x040fe200078e02a0 */
[----:B--2---:R-:W-:Y:S04]  /*19e0*/  STS.U16 [R15+0x4000], R100 ;  /* 0x004000640f007388 */ /* 0x004fe80000000400 */
[----:B-----5:R-:W-:Y:S04]  /*19f0*/  STS.U16 [R15+0x4400], R102 ;  /* 0x004400660f007388 */ /* 0x020fe80000000400 */
[----:B---3--:R-:W-:Y:S04]  /*1a00*/  STS.U16 [R15+0x4800], R104 ;  /* 0x004800680f007388 */ /* 0x008fe80000000400 */
        /* <DEDUP_REMOVED lines=8> */
[----:B----4-:R-:W-:Y:S04]  /*1a90*/  STS.U16 [R20+0x4e00], R107 ;  /* 0x004e006b14007388 */ /* 0x010fe80000000400 */
[----:B------:R-:W-:Y:S04]  /*1aa0*/  STS.U16 [R20+0x5200], R109 ;  /* 0x0052006d14007388 */ /* 0x000fe80000000400 */
[----:B------:R-:W-:Y:S04]  /*1ab0*/  STS.U16 [R20+0x5600], R111 ;  /* 0x0056006f14007388 */ /* 0x000fe80000000400 */
[----:B------:R-:W-:Y:S04]  /*1ac0*/  STS.U16 [R20+0x5a00], R113 ;  /* 0x005a007114007388 */ /* 0x000fe80000000400 */
[----:B------:R-:W-:Y:S04]  /*1ad0*/  STS.U16 [R20+0x5e00], R115 ;  /* 0x005e007314007388 */ /* 0x000fe80000000400 */
[----:B------:R-:W-:Y:S06]  /*1ae0*/  BAR.SYNC.DEFER_BLOCKING 0x0 ;  /* 0x0000000000007b1d */ /* 0x000fec0000010000 */
[----:B------:R-:W-:Y:S04]  /*1af0*/  LDSM.16.MT88.4 R152, [R16] ;  /* 0x000000001098783b */ /* 0x000fe80000004200 */
[----:B------:R-:W0:Y:S04]  /*1b00*/  LDSM.16.M88.4 R84, [R18+0x4400] ;  /* 0x004400001254783b */ /* 0x000e280000000200 */
[----:B------:R-:W1:Y:S04]  /*1b10*/  LDSM.16.M88.4 R80, [R18+0x4000] ;  /* 0x004000001250783b */ /* 0x000e680000000200 */
[----:B------:R-:W2:Y:S04]  /*1b20*/  LDSM.16.M88.4 R88, [R18+0x4800] ;  /* 0x004800001258783b */ /* 0x000ea80000000200 */
[----:B------:R-:W3:Y:S04]  /*1b30*/  LDSM.16.M88.4 R92, [R18+0x4c00] ;  /* 0x004c0000125c783b */ /* 0x000ee80000000200 */
[----:B------:R-:W4:Y:S04]  /*1b40*/  LDSM.16.M88.4 R96, [R18+0x5000] ;  /* 0x005000001260783b */ /* 0x000f280000000200 */
[----:B------:R-:W3:Y:S04]  /*1b50*/  LDSM.16.MT88.4 R112, [R16+0x1000] ;  /* 0x001000001070783b */ /* 0x000ee80000004200 */
[----:B------:R-:W3:Y:S04]  /*1b60*/  LDSM.16.M88.4 R100, [R18+0x5400] ;  /* 0x005400001264783b */ /* 0x000ee80000000200 */
[----:B------:R-:W4:Y:S04]  /*1b70*/  LDSM.16.M88.4 R104, [R18+0x5800] ;  /* 0x005800001268783b */ /* 0x000f280000000200 */
[----:B------:R-:W4:Y:S04]  /*1b80*/  LDSM.16.M88.4 R108, [R18+0x5c00] ;  /* 0x005c0000126c783b */ /* 0x000f280000000200 */
[----:B------:R-:W-:Y:S01]  /*1b90*/  LDSM.16.MT88.4 R132, [R16+0x2000] ;  /* 0x002000001084783b */ /* 0x000fe20000004200 */
[C---:B0-----:R-:W-:Y:S03]  /*1ba0*/  HMMA.16816.F32.BF16 R120, R152.reuse, R84, RZ ;  /* 0x000000549878723c */ /* 0x041fe600000418ff */
[----:B------:R-:W0:Y:S04]  /*1bb0*/  LDSM.16.M88.4 R140, [R6+0x4000] ;  /* 0x00400000068c783b */ /* 0x000e280000000200 */
[----:B------:R-:W0:Y:S01]  /*1bc0*/  LDSM.16.M88.4 R156, [R6+0x4400] ;  /* 0x00440000069c783b */ /* 0x000e220000000200 */
[C---:B-1----:R-:W-:Y:S03]  /*1bd0*/  HMMA.16816.F32.BF16 R116, R152.reuse, R80, RZ ;  /* 0x000000509874723c */ /* 0x042fe600000418ff */
[----:B------:R-:W5:Y:S04]  /*1be0*/  LDG.E.U16 R206, [R206.64] ;  /* 0x00000006cece7981 */ /* 0x000f68000c1e1500 */
[----:B------:R-:W5:Y:S01]  /*1bf0*/  LDG.E.U16 R204, [R204.64] ;  /* 0x00000006cccc7981 */ /* 0x000f62000c1e1500 */
[C---:B--2---:R-:W-:Y:S03]  /*1c00*/  HMMA.16816.F32.BF16 R124, R152.reuse, R88, RZ ;  /* 0x00000058987c723c */ /* 0x044fe600000418ff */
[----:B------:R-:W2:Y:S04]  /*1c10*/  LDG.E.U16 R202, [R202.64] ;  /* 0x00000006caca7981 */ /* 0x000ea8000c1e1500 */
[----:B------:R-:W2:Y:S01]  /*1c20*/  LDG.E.U16 R200, [R210.64] ;  /* 0x00000006d2c87981 */ /* 0x000ea2000c1e1500 */
[C---:B---3--:R-:W-:Y:S08]  /*1c30*/  HMMA.16816.F32.BF16 R128, R152.reuse, R92, RZ ;  /* 0x0000005c9880723c */ /* 0x048ff000000418ff */
[----:B----4-:R-:W-:Y:S08]  /*1c40*/  HMMA.16816.F32.BF16 R136, R152, R96, RZ ;  /* 0x000000609888723c */ /* 0x010ff000000418ff */
[C---:B------:R-:W-:Y:S01]  /*1c50*/  HMMA.16816.F32.BF16 R120, R112.reuse, R86, R120 ;  /* 0x000000567078723c */ /* 0x040fe20000041878 */
[----:B------:R-:W1:Y:S07]  /*1c60*/  LDSM.16.M88.4 R84, [R6+0x4c00] ;  /* 0x004c00000654783b */ /* 0x000e6e0000000200 */
[C---:B------:R-:W-:Y:S01]  /*1c70*/  HMMA.16816.F32.BF16 R116, R112.reuse, R82, R116 ;  /* 0x000000527074723c */ /* 0x040fe20000041874 */
[----:B------:R-:W3:Y:S07]  /*1c80*/  LDSM.16.M88.4 R80, [R6+0x4800] ;  /* 0x004800000650783b */ /* 0x000eee0000000200 */
[----:B------:R-:W-:Y:S01]  /*1c90*/  HMMA.16816.F32.BF16 R124, R112, R90, R124 ;  /* 0x0000005a707c723c */ /* 0x000fe2000004187c */
[----:B------:R-:W4:Y:S07]  /*1ca0*/  LDSM.16.M88.4 R88, [R6+0x5000] ;  /* 0x005000000658783b */ /* 0x000f2e0000000200 */
[C---:B------:R-:W-:Y:S08]  /*1cb0*/  HMMA.16816.F32.BF16 R144, R152.reuse, R100, RZ ;  /* 0x000000649890723c */ /* 0x040ff000000418ff */
[C---:B------:R-:W-:Y:S08]  /*1cc0*/  HMMA.16816.F32.BF16 R148, R152.reuse, R104, RZ ;  /* 0x000000689894723c */ /* 0x040ff000000418ff */
[----:B------:R-:W-:Y:S08]  /*1cd0*/  HMMA.16816.F32.BF16 R152, R152, R108, RZ ;  /* 0x0000006c9898723c */ /* 0x000ff000000418ff */
[C---:B------:R-:W-:Y:S08]  /*1ce0*/  HMMA.16816.F32.BF16 R128, R112.reuse, R94, R128 ;  /* 0x0000005e7080723c */ /* 0x040ff00000041880 */
[----:B------:R-:W-:Y:S01]  /*1cf0*/  HMMA.16816.F32.BF16 R136, R112, R98, R136 ;  /* 0x000000627088723c */ /* 0x000fe20000041888 */
[C---:B------:R-:W-:Y:S01]  /*1d00*/  IMAD.WIDE R92, R5.reuse, 0x2, R166 ;  /* 0x00000002055c7825 */ /* 0x040fe200078e02a6 */
[----:B------:R-:W-:Y:S06]  /*1d10*/  LDSM.16.M88.4 R96, [R6+0x5800] ;  /* 0x005800000660783b */ /* 0x000fec0000000200 */
[----:B0-----:R-:W-:Y:S01]  /*1d20*/  HMMA.16816.F32.BF16 R116, R132, R140, R116 ;  /* 0x0000008c8474723c */ /* 0x001fe20000041874 */
[C---:B------:R-:W-:Y:S01]  /*1d30*/  IMAD.WIDE R94, R5.reuse, 0x2, R164 ;  /* 0x00000002055e7825 */ /* 0x040fe200078e02a4 */
[----:B------:R0:W2:Y:S03]  /*1d40*/  LDG.E.U16 R108, [R92.64] ;  /* 0x000000065c6c7981 */ /* 0x0000a6000c1e1500 */
[C---:B------:R-:W-:Y:S01]  /*1d50*/  IMAD.WIDE R104, R5.reuse, 0x2, R24 ;  /* 0x0000000205687825 */ /* 0x040fe200078e0218 */
[----:B------:R0:W2:Y:S03]  /*1d60*/  LDG.E.U16 R109, [R94.64] ;  /* 0x000000065e6d7981 */ /* 0x0000a6000c1e1500 */
[C---:B------:R-:W-:Y:S01]  /*1d70*/  IMAD.WIDE R140, R5.reuse, 0x2, R30 ;  /* 0x00000002058c7825 */ /* 0x040fe200078e021e */
[C---:B------:R-:W-:Y:S01]  /*1d80*/  HMMA.16816.F32.BF16 R144, R112.reuse, R102, R144 ;  /* 0x000000667090723c */ /* 0x040fe20000041890 */
[----:B------:R-:W-:Y:S04]  /*1d90*/  LDSM.16.M88.4 R100, [R6+0x5400] ;  /* 0x005400000664783b */ /* 0x000fe80000000200 */
[----:B0-----:R-:W0:Y:S03]  /*1da0*/  LDSM.16.MT88.4 R92, [R16+0x3000] ;  /* 0x00300000105c783b */ /* 0x001e260000004200 */
[C---:B------:R-:W-:Y:S08]  /*1db0*/  HMMA.16816.F32.BF16 R148, R112.reuse, R106, R148 ;  /* 0x0000006a7094723c */ /* 0x040ff00000041894 */
[----:B------:R-:W-:Y:S01]  /*1dc0*/  HMMA.16816.F32.BF16 R152, R112, R110, R152 ;  /* 0x0000006e7098723c */ /* 0x000fe20000041898 */
[----:B------:R1:W2:Y:S01]  /*1dd0*/  LDG.E.U16 R110, [R140.64] ;  /* 0x000000068c6e7981 */ /* 0x0002a2000c1e1500 */
[----:B------:R-:W-:-:S03]  /*1de0*/  IMAD.WIDE R106, R5, 0x2, R28 ;  /* 0x00000002056a7825 */ /* 0x000fc600078e021c */
[----:B------:R3:W2:Y:S02]  /*1df0*/  LDG.E.U16 R113, [R104.64] ;  /* 0x0000000668717981 */ /* 0x0006a4000c1e1500 */
[C---:B------:R-:W-:Y:S01]  /*1e00*/  IMAD.WIDE R114, R5.reuse, 0x2, R26 ;  /* 0x0000000205727825 */ /* 0x040fe200078e021a */
[C---:B------:R-:W-:Y:S01]  /*1e10*/  HMMA.16816.F32.BF16 R120, R132.reuse, R156, R120 ;  /* 0x0000009c8478723c */ /* 0x040fe20000041878 */
[----:B------:R3:W2:Y:S02]  /*1e20*/  LDG.E.U16 R111, [R106.64] ;  /* 0x000000066a6f7981 */ /* 0x0006a4000c1e1500 */
[C---:B-1----:R-:W-:Y:S02]  /*1e30*/  IMAD.WIDE R140, R5.reuse, 0x2, R36 ;  /* 0x00000002058c7825 */ /* 0x042fe400078e0224 */
[----:B------:R1:W2:Y:S02]  /*1e40*/  LDG.E.U16 R114, [R114.64] ;  /* 0x0000000672727981 */ /* 0x0002a4000c1e1500 */
[C---:B------:R-:W-:Y:S01]  /*1e50*/  IMAD.WIDE R156, R5.reuse, 0x2, R162 ;  /* 0x00000002059c7825 */ /* 0x040fe200078e02a2 */
[C---:B------:R-:W-:Y:S01]  /*1e60*/  HMMA.16816.F32.BF16 R128, R132.reuse, R84, R128 ;  /* 0x000000548480723c */ /* 0x040fe20000041880 */
[----:B------:R0:W2:Y:S04]  /*1e70*/  LDG.E.U16 R201, [R140.64] ;  /* 0x000000068cc97981 */ /* 0x0000a8000c1e1500 */
[----:B------:R0:W2:Y:S02]  /*1e80*/  LDG.E.U16 R156, [R156.64] ;  /* 0x000000069c9c7981 */ /* 0x0000a4000c1e1500 */
[C---:B------:R-:W-:Y:S01]  /*1e90*/  IMAD.WIDE R84, R5.reuse, 0x2, R44 ;  /* 0x0000000205547825 */ /* 0x040fe200078e022c */
[C---:B---3--:R-:W-:Y:S01]  /*1ea0*/  HMMA.16816.F32.BF16 R124, R132.reuse, R80, R124 ;  /* 0x00000050847c723c */ /* 0x048fe2000004187c */
[----:B------:R-:W3:Y:S04]  /*1eb0*/  LDSM.16.M88.4 R104, [R6+0x5c00] ;  /* 0x005c00000668783b */ /* 0x000ee80000000200 */
[----:B------:R3:W2:Y:S02]  /*1ec0*/  LDG.E.U16 R85, [R84.64] ;  /* 0x0000000654557981 */ /* 0x0006a4000c1e1500 */
[----:B------:R-:W-:Y:S01]  /*1ed0*/  IMAD.WIDE R80, R5, 0x2, R32 ;  /* 0x0000000205507825 */ /* 0x000fe200078e0220 */
[----:B----4-:R-:W-:Y:S01]  /*1ee0*/  HMMA.16816.F32.BF16 R136, R132, R88, R136 ;  /* 0x000000588488723c */ /* 0x010fe20000041888 */
[----:B0-----:R-:W4:Y:S04]  /*1ef0*/  LDG.E.U16 R157, [R208.64] ;  /* 0x00000006d09d7981 */ /* 0x001f28000c1e1500 */
[----:B-1----:R0:W2:Y:S04]  /*1f00*/  LDG.E.U16 R115, [R80.64] ;  /* 0x0000000650737981 */ /* 0x0020a8000c1e1500 */
[----:B------:R-:W2:Y:S01]  /*1f10*/  LDG.E.U16 R89, [R212.64] ;  /* 0x00000006d4597981 */ /* 0x000ea2000c1e1500 */
[C---:B------:R-:W-:Y:S03]  /*1f20*/  HMMA.16816.F32.BF16 R120, R92.reuse, R158, R120 ;  /* 0x0000009e5c78723c */ /* 0x040fe60000041878 */
[----:B------:R-:W-:Y:S05]  /*1f30*/  BAR.SYNC.DEFER_BLOCKING 0x0 ;  /* 0x0000000000007b1d */ /* 0x000fea0000010000 */
[----:B------:R-:W-:Y:S01]  /*1f40*/  HMMA.16816.F32.BF16 R124, R92, R82, R124 ;  /* 0x000000525c7c723c */ /* 0x000fe2000004187c */
[----:B0-----:R-:W-:-:S07]  /*1f50*/  LEA R81, P0, R12, UR4, 0x1 ;  /* 0x000000040c517c11 */ /* 0x001fce000f8008ff */
[----:B------:R-:W-:Y:S01]  /*1f60*/  HMMA.16816.F32.BF16 R144, R132, R100, R144 ;  /* 0x000000648490723c */ /* 0x000fe20000041890 */
[C---:B------:R-:W-:Y:S01]  /*1f70*/  IADD3 R82, P3, R81.reuse, 0x10, RZ ;  /* 0x0000001051527810 */ /* 0x040fe20007f7e0ff */
[----:B------:R-:W-:Y:S01]  /*1f80*/  IMAD.X R80, RZ, RZ, UR5, P0 ;  /* 0x00000005ff507e24 */ /* 0x000fe200080e06ff */
[----:B------:R-:W-:Y:S02]  /*1f90*/  IADD3 R88, P4, R81, 0x9, RZ ;  /* 0x0000000951587810 */ /* 0x000fe40007f9e0ff */
[CC--:B------:R-:W-:Y:S02]  /*1fa0*/  ISETP.GT.U32.AND P6, PT, R82.reuse, R14.reuse, PT ;  /* 0x0000000e5200720c */ /* 0x0c0fe40003fc4070 */
[-C--:B------:R-:W-:Y:S01]  /*1fb0*/  ISETP.GT.U32.AND P1, PT, R82, R19.reuse, PT ;  /* 0x000000135200720c */ /* 0x080fe20003f24070 */
[----:B------:R-:W-:Y:S01]  /*1fc0*/  HMMA.16816.F32.BF16 R128, R92, R86, R128 ;  /* 0x000000565c80723c */ /* 0x000fe20000041880 */
[C---:B------:R-:W-:Y:S02]  /*1fd0*/  ISETP.GT.U32.AND P2, PT, R88.reuse, R14, PT ;  /* 0x0000000e5800720c */ /* 0x040fe40003f44070 */
[----:B------:R-:W-:-:S02]  /*1fe0*/  ISETP.GT.U32.AND P0, PT, R88, R19, PT ;  /* 0x000000135800720c */ /* 0x000fc40003f04070 */
[----:B------:R-:W-:Y:S01]  /*1ff0*/  IADD3.X R82, RZ, R80, RZ, P4, !PT ;  /* 0x00000050ff527210 */ /* 0x000fe200027fe4ff */
[----:B------:R-:W-:Y:S02]  /*2000*/  FMUL R101, R121, c[0x0][0x188] ;  /* 0x0000620079657a20 */ /* 0x000fe40000400000 */
[----:B---3--:R-:W-:Y:S01]  /*2010*/  FMUL R84, R123, c[0x0][0x188] ;  /* 0x000062007b547a20 */ /* 0x008fe20000400000 */
[C---:B------:R-:W-:Y:S02]  /*2020*/  ISETP.GT.U32.AND.EX P2, PT, R82.reuse, RZ, PT, P2 ;  /* 0x000000ff5200720c */ /* 0x040fe40003f44120 */
[----:B------:R-:W-:Y:S01]  /*2030*/  ISETP.GT.U32.AND.EX P0, PT, R82, RZ, PT, P0 ;  /* 0x000000ff5200720c */ /* 0x000fe20003f04100 */
[----:B------:R-:W-:Y:S01]  /*2040*/  IMAD.X R86, RZ, RZ, R80, P3 ;  /* 0x000000ffff567224 */ /* 0x000fe200018e0650 */
[----:B------:R-:W-:Y:S01]  /*2050*/  IADD3 R83, P4, R81, 0x11, RZ ;  /* 0x0000001151537810 */ /* 0x000fe20007f9e0ff */
[----:B------:R-:W-:Y:S01]  /*2060*/  HMMA.16816.F32.BF16 R148, R132, R96, R148 ;  /* 0x000000608494723c */ /* 0x000fe20000041894 */
[----:B------:R-:W-:-:S02]  /*2070*/  FSEL R101, R101, -INF , !P2 ;  /* 0xff80000065657808 */ /* 0x000fc40005000000 */
[----:B------:R-:W-:Y:S01]  /*2080*/  FSEL R84, R84, -INF , !P0 ;  /* 0xff80000054547808 */ /* 0x000fe20004000000 */
[----:B------:R-:W-:Y:S01]  /*2090*/  FMUL R112, R126, c[0x0][0x188] ;  /* 0x000062007e707a20 */ /* 0x000fe20000400000 */
[CC--:B------:R-:W-:Y:S02]  /*20a0*/  ISETP.GT.U32.AND P2, PT, R83.reuse, R14.reuse, PT ;  /* 0x0000000e5300720c */ /* 0x0c0fe40003f44070 */
[-C--:B------:R-:W-:Y:S01]  /*20b0*/  ISETP.GT.U32.AND P0, PT, R83, R19.reuse, PT ;  /* 0x000000135300720c */ /* 0x080fe20003f04070 */
[----:B------:R-:W-:Y:S01]  /*20c0*/  IMAD.X R83, RZ, RZ, R80, P4 ;  /* 0x000000ffff537224 */ /* 0x000fe200020e0650 */
[----:B------:R-:W-:Y:S01]  /*20d0*/  IADD3 R82, P5, R81, 0x18, RZ ;  /* 0x0000001851527810 */ /* 0x000fe20007fbe0ff */
[----:B------:R-:W-:Y:S01]  /*20e0*/  FMUL R97, R124, c[0x0][0x188] ;  /* 0x000062007c617a20 */ /* 0x000fe20000400000 */
[C---:B------:R-:W-:Y:S01]  /*20f0*/  ISETP.GT.U32.AND.EX P6, PT, R86.reuse, RZ, PT, P6 ;  /* 0x000000ff5600720c */ /* 0x040fe20003fc4160 */
[----:B------:R-:W-:Y:S01]  /*2100*/  HMMA.16816.F32.BF16 R144, R92, R102, R144 ;  /* 0x000000665c90723c */ /* 0x000fe20000041890 */
[----:B------:R-:W-:Y:S01]  /*2110*/  ISETP.GT.U32.AND.EX P1, PT, R86, RZ, PT, P1 ;  /* 0x000000ff5600720c */ /* 0x000fe20003f24110 */
[----:B------:R-:W-:Y:S01]  /*2120*/  FMUL R87, R125, c[0x0][0x188] ;  /* 0x000062007d577a20 */ /* 0x000fe20000400000 */
[C---:B------:R-:W-:Y:S01]  /*2130*/  ISETP.GT.U32.AND P3, PT, R82.reuse, R14, PT ;  /* 0x0000000e5200720c */ /* 0x040fe20003f64070 */
[----:B------:R-:W-:Y:S01]  /*2140*/  FMUL R127, R127, c[0x0][0x188] ;  /* 0x000062007f7f7a20 */ /* 0x000fe20000400000 */
[----:B------:R-:W-:-:S02]  /*2150*/  ISETP.GT.U32.AND P4, PT, R82, R19, PT ;  /* 0x000000135200720c */ /* 0x000fc40003f84070 */
[C---:B------:R-:W-:Y:S02]  /*2160*/  ISETP.GT.U32.AND.EX P2, PT, R83.reuse, RZ, PT, P2 ;  /* 0x000000ff5300720c */ /* 0x040fe40003f44120 */
[----:B------:R-:W-:Y:S02]  /*2170*/  ISETP.GT.U32.AND.EX P0, PT, R83, RZ, PT, P0 ;  /* 0x000000ff5300720c */ /* 0x000fe40003f04100 */
[----:B------:R-:W-:Y:S02]  /*2180*/  FSEL R97, R97, -INF , !P6 ;  /* 0xff80000061617808 */ /* 0x000fe40007000000 */
[----:B------:R-:W-:Y:S02]  /*2190*/  FSEL R112, R112, -INF , !P1 ;  /* 0xff80000070707808 */ /* 0x000fe40004800000 */
[C---:B------:R-:W-:Y:S02]  /*21a0*/  IADD3 R82, P6, R81.reuse, 0x19, RZ ;  /* 0x0000001951527810 */ /* 0x040fe40007fde0ff */
[----:B------:R-:W-:Y:S01]  /*21b0*/  IADD3 R83, P1, R81, 0x8, RZ ;  /* 0x0000000851537810 */ /* 0x000fe20007f3e0ff */
[----:B------:R-:W-:Y:S01]  /*21c0*/  HMMA.16816.F32.BF16 R136, R92, R90, R136 ;  /* 0x0000005a5c88723c */ /* 0x000fe20000041888 */
[----:B------:R-:W-:Y:S01]  /*21d0*/  IMAD.X R86, RZ, RZ, R80, P5 ;  /* 0x000000ffff567224 */ /* 0x000fe200028e0650 */
[----:B------:R-:W-:-:S02]  /*21e0*/  FSEL R87, R87, -INF , !P2 ;  /* 0xff80000057577808 */ /* 0x000fc40005000000 */
[-C--:B------:R-:W-:Y:S01]  /*21f0*/  ISETP.GT.U32.AND P5, PT, R83, R14.reuse, PT ;  /* 0x0000000e5300720c */ /* 0x080fe20003fa4070 */
[----:B------:R-:W-:Y:S01]  /*2200*/  IMAD.X R83, RZ, RZ, R80, P6 ;  /* 0x000000ffff537224 */ /* 0x000fe200030e0650 */
[----:B------:R-:W-:Y:S02]  /*2210*/  ISETP.GT.U32.AND P2, PT, R82, R14, PT ;  /* 0x0000000e5200720c */ /* 0x000fe40003f44070 */
[----:B------:R-:W-:Y:S01]  /*2220*/  HMMA.16816.F32.BF16 R152, R132, R104, R152 ;  /* 0x000000688498723c */ /* 0x000fe20000041898 */
[----:B------:R-:W-:Y:S01]  /*2230*/  FMUL R130, R130, c[0x0][0x188] ;  /* 0x0000620082827a20 */ /* 0x000fe20000400000 */
[----:B------:R-:W-:Y:S01]  /*2240*/  ISETP.GT.U32.AND.EX P4, PT, R86, RZ, PT, P4 ;  /* 0x000000ff5600720c */ /* 0x000fe20003f84140 */
[----:B------:R-:W-:-:S04]  /*2250*/  FMUL R91, R129, c[0x0][0x188] ;  /* 0x00006200815b7a20 */ /* 0x000fc80000400000 */
[----:B------:R-:W-:Y:S01]  /*2260*/  FSEL R134, R127, -INF , !P0 ;  /* 0xff8000007f867808 */ /* 0x000fe20004000000 */
[C---:B------:R-:W-:Y:S01]  /*2270*/  HMMA.16816.F32.BF16 R116, R92.reuse, R142, R116 ;  /* 0x0000008e5c74723c */ /* 0x040fe20000041874 */
[----:B------:R-:W-:Y:S02]  /*2280*/  ISETP.GT.U32.AND P0, PT, R82, R19, PT ;  /* 0x000000135200720c */ /* 0x000fe40003f04070 */
[C---:B------:R-:W-:Y:S02]  /*2290*/  ISETP.GT.U32.AND.EX P2, PT, R83.reuse, RZ, PT, P2 ;  /* 0x000000ff5300720c */ /* 0x040fe40003f44120 */
[----:B------:R-:W-:Y:S02]  /*22a0*/  ISETP.GT.U32.AND.EX P0, PT, R83, RZ, PT, P0 ;  /* 0x000000ff5300720c */ /* 0x000fe40003f04100 */
[----:B------:R-:W-:Y:S01]  /*22b0*/  LOP3.LUT R83, R81, 0x28, RZ, 0xfc, !PT ;  /* 0x0000002851537812 */ /* 0x000fe200078efcff */
[----:B------:R-:W-:Y:S01]  /*22c0*/  HMMA.16816.F32.BF16 R148, R92, R98, R148 ;  /* 0x000000625c94723c */ /* 0x000fe20000041894 */
[----:B------:R-:W-:-:S02]  /*22d0*/  FSEL R158, R130, -INF , !P4 ;  /* 0xff800000829e7808 */ /* 0x000fc40006000000 */
[----:B------:R-:W-:Y:S01]  /*22e0*/  FSEL R91, R91, -INF , !P2 ;  /* 0xff8000005b5b7808 */ /* 0x000fe20005000000 */
[----:B------:R-:W-:Y:S01]  /*22f0*/  FMUL R128, R128, c[0x0][0x188] ;  /* 0x0000620080807a20 */ /* 0x000fe20000400000 */
[C---:B------:R-:W-:Y:S02]  /*2300*/  ISETP.GT.U32.AND P4, PT, R83.reuse, R19, PT ;  /* 0x000000135300720c */ /* 0x040fe40003f84070 */
[----:B------:R-:W-:Y:S01]  /*2310*/  ISETP.GT.U32.AND P2, PT, R83, R14, PT ;  /* 0x0000000e5300720c */ /* 0x000fe20003f44070 */
[----:B------:R-:W-:Y:S01]  /*2320*/  IMAD.X R83, RZ, RZ, R80, P1 ;  /* 0x000000ffff537224 */ /* 0x000fe200008e0650 */
[----:B------:R-:W-:Y:S02]  /*2330*/  ISETP.GT.U32.AND.EX P3, PT, R86, RZ, PT, P3 ;  /* 0x000000ff5600720c */ /* 0x000fe40003f64130 */
[----:B------:R-:W-:Y:S01]  /*2340*/  LOP3.LUT R82, R81, 0x21, RZ, 0xfc, !PT ;  /* 0x0000002151527812 */ /* 0x000fe200078efcff */
[----:B------:R-:W-:Y:S01]  /*2350*/  FMUL R99, R120, c[0x0][0x188] ;  /* 0x0000620078637a20 */ /* 0x000fe20000400000 */
[----:B------:R-:W-:Y:S01]  /*2360*/  FSEL R159, R128, -INF , !P3 ;  /* 0xff800000809f7808 */ /* 0x000fe20005800000 */
[----:B------:R-:W-:Y:S01]  /*2370*/  FMUL R133, R144, c[0x0][0x188] ;  /* 0x0000620090857a20 */ /* 0x000fe20000400000 */
[----:B------:R-:W-:Y:S01]  /*2380*/  ISETP.GT.U32.AND.EX P5, PT, R83, RZ, PT, P5 ;  /* 0x000000ff5300720c */ /* 0x000fe20003fa4150 */
[----:B------:R-:W-:Y:S01]  /*2390*/  FMUL R131, R131, c[0x0][0x188] ;  /* 0x0000620083837a20 */ /* 0x000fe20000400000 */
[----:B------:R-:W-:-:S02]  /*23a0*/  ISETP.GT.U32.AND.EX P2, PT, R80, RZ, PT, P2 ;  /* 0x000000ff5000720c */ /* 0x000fc40003f44120 */
[C---:B------:R-:W-:Y:S02]  /*23b0*/  ISETP.GT.U32.AND P6, PT, R82.reuse, R19, PT ;  /* 0x000000135200720c */ /* 0x040fe40003fc4070 */
[----:B------:R-:W-:Y:S02]  /*23c0*/  ISETP.GT.U32.AND P3, PT, R82, R14, PT ;  /* 0x0000000e5200720c */ /* 0x000fe40003f64070 */
[----:B------:R-:W-:Y:S01]  /*23d0*/  LOP3.LUT R82, R81, 0x29, RZ, 0xfc, !PT ;  /* 0x0000002951527812 */ /* 0x000fe200078efcff */
[----:B------:R-:W-:Y:S01]  /*23e0*/  FMUL R137, R137, c[0x0][0x188] ;  /* 0x0000620089897a20 */ /* 0x000fe20000400000 */
[----:B------:R-:W-:Y:S01]  /*23f0*/  FSEL R99, R99, -INF , !P5 ;  /* 0xff80000063637808 */ /* 0x000fe20006800000 */
[----:B------:R-:W-:Y:S01]  /*2400*/  FMUL R130, R139, c[0x0][0x188] ;  /* 0x000062008b827a20 */ /* 0x000fe20000400000 */
[----:B------:R-:W-:Y:S02]  /*2410*/  FSEL R133, R133, -INF , !P2 ;  /* 0xff80000085857808 */ /* 0x000fe40005000000 */
[----:B------:R-:W-:-:S02]  /*2420*/  FSEL R140, R131, -INF , !P0 ;  /* 0xff800000838c7808 */ /* 0x000fc40004000000 */
[CC--:B------:R-:W-:Y:S02]  /*2430*/  ISETP.GE.U32.AND P5, PT, R81.reuse, R14.reuse, PT ;  /* 0x0000000e5100720c */ /* 0x0c0fe40003fa6070 */
[-C--:B------:R-:W-:Y:S02]  /*2440*/  ISETP.GT.U32.AND P2, PT, R81, R14.reuse, PT ;  /* 0x0000000e5100720c */ /* 0x080fe40003f44070 */
[C---:B------:R-:W-:Y:S02]  /*2450*/  ISETP.GT.U32.AND P0, PT, R82.reuse, R19, PT ;  /* 0x000000135200720c */ /* 0x040fe40003f04070 */
[----:B------:R-:W-:Y:S02]  /*2460*/  ISETP.GT.U32.AND P1, PT, R82, R14, PT ;  /* 0x0000000e5200720c */ /* 0x000fe40003f24070 */
[C---:B------:R-:W-:Y:S02]  /*2470*/  ISETP.GT.U32.AND.EX P6, PT, R80.reuse, RZ, PT, P6 ;  /* 0x000000ff5000720c */ /* 0x040fe40003fc4160 */
[----:B------:R-:W-:Y:S01]  /*2480*/  ISETP.GT.U32.AND.EX P3, PT, R80, RZ, PT, P3 ;  /* 0x000000ff5000720c */ /* 0x000fe20003f64130 */
[----:B------:R-:W-:Y:S01]  /*2490*/  FMUL R103, R117, c[0x0][0x188] ;  /* 0x0000620075677a20 */ /* 0x000fe20000400000 */
[----:B------:R-:W-:Y:S01]  /*24a0*/  LOP3.LUT R82, R81, 0x30, RZ, 0xfc, !PT ;  /* 0x0000003051527812 */ /* 0x000fe200078efcff */
[----:B------:R-:W-:Y:S01]  /*24b0*/  FMUL R116, R116, c[0x0][0x188] ;  /* 0x0000620074747a20 */ /* 0x000fe20000400000 */
[C---:B------:R-:W-:Y:S01]  /*24c0*/  ISETP.GE.U32.AND.EX P5, PT, R80.reuse, RZ, PT, P5 ;  /* 0x000000ff5000720c */ /* 0x040fe20003fa6150 */
[----:B------:R-:W-:Y:S01]  /*24d0*/  FMUL R131, R145, c[0x0][0x188] ;  /* 0x0000620091837a20 */ /* 0x000fe20000400000 */
[----:B------:R-:W-:-:S02]  /*24e0*/  ISETP.GT.U32.AND.EX P2, PT, R80, RZ, PT, P2 ;  /* 0x000000ff5000720c */ /* 0x000fc40003f44120 */
[----:B------:R-:W-:Y:S02]  /*24f0*/  FSEL R139, R137, -INF , !P3 ;  /* 0xff800000898b7808 */ /* 0x000fe40005800000 */
[----:B------:R-:W-:Y:S02]  /*2500*/  FSEL R130, R130, -INF , !P6 ;  /* 0xff80000082827808 */ /* 0x000fe40007000000 */
[C---:B------:R-:W-:Y:S02]  /*2510*/  ISETP.GT.U32.AND P3, PT, R82.reuse, R19, PT ;  /* 0x000000135200720c */ /* 0x040fe40003f64070 */
[----:B------:R-:W-:Y:S02]  /*2520*/  ISETP.GT.U32.AND P6, PT, R82, R14, PT ;  /* 0x0000000e5200720c */ /* 0x000fe40003fc4070 */
[----:B------:R-:W-:Y:S02]  /*2530*/  ISETP.GT.U32.AND.EX P1, PT, R80, RZ, PT, P1 ;  /* 0x000000ff5000720c */ /* 0x000fe40003f24110 */
[----:B------:R-:W-:-:S02]  /*2540*/  LOP3.LUT R82, R81, 0x31, RZ, 0xfc, !PT ;  /* 0x0000003151527812 */ /* 0x000fc400078efcff */
[----:B------:R-:W-:Y:S02]  /*2550*/  FSEL R103, R103, -INF , !P5 ;  /* 0xff80000067677808 */ /* 0x000fe40006800000 */
[----:B------:R-:W-:Y:S02]  /*2560*/  FSEL R116, R116, -INF , !P2 ;  /* 0xff80000074747808 */ /* 0x000fe40005000000 */
[----:B------:R-:W-:Y:S02]  /*2570*/  FSEL R131, R131, -INF , !P1 ;  /* 0xff80000083837808 */ /* 0x000fe40004800000 */
[C---:B------:R-:W-:Y:S02]  /*2580*/  ISETP.GT.U32.AND P1, PT, R82.reuse, R19, PT ;  /* 0x000000135200720c */ /* 0x040fe40003f24070 */
[----:B------:R-:W-:Y:S01]  /*2590*/  ISETP.GT.U32.AND P5, PT, R82, R14, PT ;  /* 0x0000000e5200720c */ /* 0x000fe20003fa4070 */
[----:B------:R-:W-:Y:S01]  /*25a0*/  FMUL R141, R148, c[0x0][0x188] ;  /* 0x00006200948d7a20 */ /* 0x000fe20000400000 */
[----:B------:R-:W-:-:S02]  /*25b0*/  FMNMX R82, R116, R103, !PT ;  /* 0x0000006774527209 */ /* 0x000fc40007800000 */
[C---:B------:R-:W-:Y:S02]  /*25c0*/  ISETP.GT.U32.AND.EX P6, PT, R80.reuse, RZ, PT, P6 ;  /* 0x000000ff5000720c */ /* 0x040fe40003fc4160 */
[----:B------:R-:W-:Y:S01]  /*25d0*/  FMNMX R82, R99, R82, !PT ;  /* 0x0000005263527209 */ /* 0x000fe20007800000 */
[----:B------:R-:W-:Y:S01]  /*25e0*/  FMUL R137, R149, c[0x0][0x188] ;  /* 0x0000620095897a20 */ /* 0x000fe20000400000 */
[----:B------:R-:W-:Y:S02]  /*25f0*/  FSEL R141, R141, -INF , !P6 ;  /* 0xff8000008d8d7808 */ /* 0x000fe40007000000 */
[----:B------:R-:W-:Y:S02]  /*2600*/  ISETP.GT.U32.AND P6, PT, R81, R19, PT ;  /* 0x000000135100720c */ /* 0x000fe40003fc4070 */
[----:B------:R-:W-:Y:S02]  /*2610*/  ISETP.GT.U32.AND.EX P5, PT, R80, RZ, PT, P5 ;  /* 0x000000ff5000720c */ /* 0x000fe40003fa4150 */
[----:B------:R-:W-:Y:S01]  /*2620*/  FMNMX R82, R101, R82, !PT ;  /* 0x0000005265527209 */ /* 0x000fe20007800000 */
[----:B------:R-:W-:Y:S01]  /*2630*/  FMUL R118, R118, c[0x0][0x188] ;  /* 0x0000620076767a20 */ /* 0x000fe20000400000 */
[----:B------:R-:W-:Y:S01]  /*2640*/  HMMA.16816.F32.BF16 R152, R92, R106, R152 ;  /* 0x0000006a5c98723c */ /* 0x000fe20000041898 */
[----:B------:R-:W-:-:S02]  /*2650*/  ISETP.GT.U32.AND.EX P6, PT, R80, RZ, PT, P6 ;  /* 0x000000ff5000720c */ /* 0x000fc40003fc4160 */
[----:B------:R-:W-:Y:S02]  /*2660*/  FSEL R137, R137, -INF , !P5 ;  /* 0xff80000089897808 */ /* 0x000fe40006800000 */
[----:B------:R-:W-:Y:S02]  /*2670*/  LOP3.LUT R88, R81, 0x20, RZ, 0xfc, !PT ;  /* 0x0000002051587812 */ /* 0x000fe400078efcff */
[----:B------:R-:W-:Y:S02]  /*2680*/  FMNMX R82, R97, R82, !PT ;  /* 0x0000005261527209 */ /* 0x000fe40007800000 */
[----:B------:R-:W-:Y:S01]  /*2690*/  ISETP.GE.U32.AND P5, PT, R81, R19, PT ;  /* 0x000000135100720c */ /* 0x000fe20003fa6070 */
[----:B------:R-:W-:Y:S01]  /*26a0*/  FMUL R119, R119, c[0x0][0x188] ;  /* 0x0000620077777a20 */ /* 0x000fe20000400000 */
[----:B------:R-:W-:Y:S02]  /*26b0*/  FSEL R118, R118, -INF , !P6 ;  /* 0xff80000076767808 */ /* 0x000fe40007000000 */
[----:B------:R-:W-:-:S02]  /*26c0*/  ISETP.GT.U32.AND P6, PT, R88, R14, PT ;  /* 0x0000000e5800720c */ /* 0x000fc40003fc4070 */
[----:B------:R-:W-:Y:S02]  /*26d0*/  FMNMX R82, R87, R82, !PT ;  /* 0x0000005257527209 */ /* 0x000fe40007800000 */
[----:B------:R-:W-:Y:S01]  /*26e0*/  ISETP.GE.U32.AND.EX P5, PT, R80, RZ, PT, P5 ;  /* 0x000000ff5000720c */ /* 0x000fe20003fa6150 */
[----:B------:R-:W-:Y:S01]  /*26f0*/  FMUL R136, R136, c[0x0][0x188] ;  /* 0x0000620088887a20 */ /* 0x000fe20000400000 */
[----:B------:R-:W-:Y:S01]  /*2700*/  ISETP.GT.U32.AND.EX P6, PT, R80, RZ, PT, P6 ;  /* 0x000000ff5000720c */ /* 0x000fe20003fc4160 */
[----:B------:R-:W-:Y:S01]  /*2710*/  FMUL R122, R122, c[0x0][0x188] ;  /* 0x000062007a7a7a20 */ /* 0x000fe20000400000 */
[----:B------:R-:W-:Y:S02]  /*2720*/  FMNMX R82, R159, R82, !PT ;  /* 0x000000529f527209 */ /* 0x000fe40007800000 */
[----:B------:R-:W-:Y:S02]  /*2730*/  FSEL R119, R119, -INF , !P5 ;  /* 0xff80000077777808 */ /* 0x000fe40006800000 */
[----:B------:R-:W-:-:S02]  /*2740*/  LOP3.LUT R83, R81, 0x38, RZ, 0xfc, !PT ;  /* 0x0000003851537812 */ /* 0x000fc400078efcff */
[----:B------:R-:W-:Y:S02]  /*2750*/  LOP3.LUT R86, R81, 0x39, RZ, 0xfc, !PT ;  /* 0x0000003951567812 */ /* 0x000fe400078efcff */
[----:B------:R-:W-:Y:S02]  /*2760*/  FSEL R145, R136, -INF , !P6 ;  /* 0xff80000088917808 */ /* 0x000fe40007000000 */
[----:B------:R-:W-:Y:S02]  /*2770*/  FMNMX R82, R91, R82, !PT ;  /* 0x000000525b527209 */ /* 0x000fe40007800000 */
[----:B------:R-:W-:Y:S02]  /*2780*/  FSEL R122, R122, -INF , !P2 ;  /* 0xff8000007a7a7808 */ /* 0x000fe40005000000 */
[----:B------:R-:W-:Y:S02]  /*2790*/  FMNMX R81, R118, R119, !PT ;  /* 0x0000007776517209 */ /* 0x000fe40007800000 */
[----:B------:R-:W-:-:S02]  /*27a0*/  FMNMX R82, R145, R82, !PT ;  /* 0x0000005291527209 */ /* 0x000fc40007800000 */
[----:B------:R-:W-:Y:S02]  /*27b0*/  FMNMX R81, R122, R81, !PT ;  /* 0x000000517a517209 */ /* 0x000fe40007800000 */
[----:B------:R-:W-:Y:S02]  /*27c0*/  ISETP.GT.U32.AND P6, PT, R86, R14, PT ;  /* 0x0000000e5600720c */ /* 0x000fe40003fc4070 */
[----:B------:R-:W-:Y:S02]  /*27d0*/  FMNMX R82, R139, R82, !PT ;  /* 0x000000528b527209 */ /* 0x000fe40007800000 */
[----:B------:R-:W-:Y:S02]  /*27e0*/  FMNMX R81, R84, R81, !PT ;  /* 0x0000005154517209 */ /* 0x000fe40007800000 */
[C---:B------:R-:W-:Y:S02]  /*27f0*/  ISETP.GT.U32.AND P2, PT, R83.reuse, R19, PT ;  /* 0x000000135300720c */ /* 0x040fe40003f44070 */
[----:B------:R-:W-:Y:S01]  /*2800*/  ISETP.GT.U32.AND P5, PT, R83, R14, PT ;  /* 0x0000000e5300720c */ /* 0x000fe20003fa4070 */
[----:B------:R-:W-:Y:S01]  /*2810*/  FMUL R83, R153, c[0x0][0x188] ;  /* 0x0000620099537a20 */ /* 0x000fe20000400000 */
[----:B------:R-:W-:-:S02]  /*2820*/  ISETP.GT.U32.AND.EX P6, PT, R80, RZ, PT, P6 ;  /* 0x000000ff5000720c */ /* 0x000fc40003fc4160 */
[----:B------:R-:W-:Y:S02]  /*2830*/  FMNMX R82, R133, R82, !PT ;  /* 0x0000005285527209 */ /* 0x000fe40007800000 */
[----:B------:R-:W-:Y:S02]  /*2840*/  FMNMX R81, R112, R81, !PT ;  /* 0x0000005170517209 */ /* 0x000fe40007800000 */
[----:B------:R-:W-:Y:S02]  /*2850*/  FSEL R83, R83, -INF , !P6 ;  /* 0xff80000053537808 */ /* 0x000fe40007000000 */
[----:B------:R-:W-:Y:S02]  /*2860*/  FMNMX R82, R131, R82, !PT ;  /* 0x0000005283527209 */ /* 0x000fe40007800000 */
[----:B------:R-:W-:Y:S02]  /*2870*/  ISETP.GT.U32.AND P6, PT, R88, R19, PT ;  /* 0x000000135800720c */ /* 0x000fe40003fc4070 */
[----:B------:R-:W-:Y:S01]  /*2880*/  FMNMX R81, R134, R81, !PT ;  /* 0x0000005186517209 */ /* 0x000fe20007800000 */
[----:B------:R-:W-:Y:S01]  /*2890*/  FMUL R125, R152, c[0x0][0x188] ;  /* 0x00006200987d7a20 */ /* 0x000fe20000400000 */
[----:B------:R-:W-:Y:S01]  /*28a0*/  ISETP.GT.U32.AND.EX P5, PT, R80, RZ, PT, P5 ;  /* 0x000000ff5000720c */ /* 0x000fe20003fa4150 */
[----:B------:R-:W-:Y:S01]  /*28b0*/  FMUL R138, R138, c[0x0][0x188] ;  /* 0x000062008a8a7a20 */ /* 0x000fe20000400000 */
[----:B------:R-:W-:-:S02]  /*28c0*/  FMNMX R82, R141, R82, !PT ;  /* 0x000000528d527209 */ /* 0x000fc40007800000 */
[----:B------:R-:W-:Y:S02]  /*28d0*/  ISETP.GT.U32.AND.EX P6, PT, R80, RZ, PT, P6 ;  /* 0x000000ff5000720c */ /* 0x000fe40003fc4160 */
[----:B------:R-:W-:Y:S02]  /*28e0*/  FMNMX R81, R158, R81, !PT ;  /* 0x000000519e517209 */ /* 0x000fe40007800000 */
[----:B------:R-:W-:Y:S02]  /*28f0*/  FSEL R125, R125, -INF , !P5 ;  /* 0xff8000007d7d7808 */ /* 0x000fe40006800000 */
[----:B------:R-:W-:Y:S02]  /*2900*/  FMNMX R82, R137, R82, !PT ;  /* 0x0000005289527209 */ /* 0x000fe40007800000 */
[----:B------:R-:W-:Y:S02]  /*2910*/  FSEL R144, R138, -INF , !P6 ;  /* 0xff8000008a907808 */ /* 0x000fe40007000000 */
[----:B------:R-:W-:Y:S01]  /*2920*/  FMNMX R81, R140, R81, !PT ;  /* 0x000000518c517209 */ /* 0x000fe20007800000 */
[----:B------:R-:W-:Y:S01]  /*2930*/  FMUL R146, R146, c[0x0][0x188] ;  /* 0x0000620092927a20 */ /* 0x000fe20000400000 */
[----:B------:R-:W-:-:S02]  /*2940*/  FMNMX R82, R125, R82, !PT ;  /* 0x000000527d527209 */ /* 0x000fc40007800000 */
[----:B------:R-:W-:Y:S02]  /*2950*/  ISETP.GT.U32.AND.EX P4, PT, R80, RZ, PT, P4 ;  /* 0x000000ff5000720c */ /* 0x000fe40003f84140 */
[----:B------:R-:W-:Y:S01]  /*2960*/  FMNMX R81, R144, R81, !PT ;  /* 0x0000005190517209 */ /* 0x000fe20007800000 */
[----:B------:R-:W-:Y:S01]  /*2970*/  FMUL R132, R147, c[0x0][0x188] ;  /* 0x0000620093847a20 */ /* 0x000fe20000400000 */
[----:B------:R-:W-:Y:S02]  /*2980*/  ISETP.GT.U32.AND P5, PT, R86, R19, PT ;  /* 0x000000135600720c */ /* 0x000fe40003fa4070 */
[----:B------:R-:W-:Y:S02]  /*2990*/  FMNMX R86, R83, R82, !PT ;  /* 0x0000005253567209 */ /* 0x000fe40007800000 */
[----:B------:R-:W-:Y:S02]  /*29a0*/  ISETP.GT.U32.AND.EX P0, PT, R80, RZ, PT, P0 ;  /* 0x000000ff5000720c */ /* 0x000fe40003f04100 */
[----:B------:R-:W-:-:S02]  /*29b0*/  FSEL R138, R146, -INF , !P4 ;  /* 0xff800000928a7808 */ /* 0x000fc40006000000 */
[----:B------:R-:W-:Y:S01]  /*29c0*/  FMNMX R81, R130, R81, !PT ;  /* 0x0000005182517209 */ /* 0x000fe20007800000 */
[----:B------:R-:W-:Y:S01]  /*29d0*/  FMUL R128, R150, c[0x0][0x188] ;  /* 0x0000620096807a20 */ /* 0x000fe20000400000 */
[----:B------:R-:W-:Y:S01]  /*29e0*/  ISETP.GT.U32.AND.EX P3, PT, R80, RZ, PT, P3 ;  /* 0x000000ff5000720c */ /* 0x000fe20003f64130 */
[----:B------:R-:W0:Y:S01]  /*29f0*/  SHFL.BFLY PT, R93, R86, 0x2, 0x1f ;  /* 0x0c401f00565d7f89 */ /* 0x000e2200000e0000 */
[----:B------:R-:W-:Y:S02]  /*2a00*/  FSEL R132, R132, -INF , !P0 ;  /* 0xff80000084847808 */ /* 0x000fe40004000000 */
[----:B------:R-:W-:Y:S01]  /*2a10*/  FMNMX R81, R138, R81, !PT ;  /* 0x000000518a517209 */ /* 0x000fe20007800000 */
[----:B------:R-:W-:Y:S01]  /*2a20*/  FMUL R126, R151, c[0x0][0x188] ;  /* 0x00006200977e7a20 */ /* 0x000fe20000400000 */
[----:B------:R-:W-:Y:S02]  /*2a30*/  ISETP.GT.U32.AND.EX P1, PT, R80, RZ, PT, P1 ;  /* 0x000000ff5000720c */ /* 0x000fe40003f24110 */
[----:B------:R-:W-:-:S02]  /*2a40*/  FSEL R128, R128, -INF , !P3 ;  /* 0xff80000080807808 */ /* 0x000fc40005800000 */
[----:B------:R-:W-:Y:S01]  /*2a50*/  FMNMX R81, R132, R81, !PT ;  /* 0x0000005184517209 */ /* 0x000fe20007800000 */
[----:B------:R-:W-:Y:S01]  /*2a60*/  FMUL R124, R154, c[0x0][0x188] ;  /* 0x000062009a7c7a20 */ /* 0x000fe20000400000 */
[----:B------:R-:W-:Y:S02]  /*2a70*/  ISETP.GT.U32.AND.EX P2, PT, R80, RZ, PT, P2 ;  /* 0x000000ff5000720c */ /* 0x000fe40003f44120 */
[----:B------:R-:W-:Y:S02]  /*2a80*/  FSEL R126, R126, -INF , !P1 ;  /* 0xff8000007e7e7808 */ /* 0x000fe40004800000 */
[----:B------:R-:W-:Y:S01]  /*2a90*/  FMNMX R81, R128, R81, !PT ;  /* 0x0000005180517209 */ /* 0x000fe20007800000 */
[----:B------:R-:W-:Y:S01]  /*2aa0*/  FMUL R82, R155, c[0x0][0x188] ;  /* 0x000062009b527a20 */ /* 0x000fe20000400000 */
[----:B------:R-:W-:Y:S02]  /*2ab0*/  ISETP.GT.U32.AND.EX P5, PT, R80, RZ, PT, P5 ;  /* 0x000000ff5000720c */ /* 0x000fe40003fa4150 */
[----:B------:R-:W-:-:S02]  /*2ac0*/  FSEL R124, R124, -INF , !P2 ;  /* 0xff8000007c7c7808 */ /* 0x000fc40005000000 */
[----:B------:R-:W-:Y:S02]  /*2ad0*/  FMNMX R81, R126, R81, !PT ;  /* 0x000000517e517209 */ /* 0x000fe40007800000 */
[----:B------:R-:W-:Y:S02]  /*2ae0*/  FSEL R82, R82, -INF , !P5 ;  /* 0xff80000052527808 */ /* 0x000fe40006800000 */
[----:B------:R-:W-:-:S04]  /*2af0*/  FMNMX R81, R124, R81, !PT ;  /* 0x000000517c517209 */ /* 0x000fc80007800000 */
[----:B------:R-:W-:Y:S02]  /*2b00*/  FMNMX R81, R82, R81, !PT ;  /* 0x0000005152517209 */ /* 0x000fe40007800000 */
[----:B0-----:R-:W-:-:S03]  /*2b10*/  FMNMX R93, R86, R93, !PT ;  /* 0x0000005d565d7209 */ /* 0x001fc60007800000 */
[----:B------:R-:W0:Y:S04]  /*2b20*/  SHFL.BFLY PT, R86, R81, 0x2, 0x1f ;  /* 0x0c401f0051567f89 */ /* 0x000e2800000e0000 */
[----:B------:R-:W1:Y:S04]  /*2b30*/  SHFL.BFLY PT, R80, R93, 0x1, 0x1f ;  /* 0x0c201f005d507f89 */ /* 0x000e6800000e0000 */
[----:B--2---:R-:W-:Y:S04]  /*2b40*/  STS.U16 [R15+0x4000], R108 ;  /* 0x0040006c0f007388 */ /* 0x004fe80000000400 */
[----:B------:R-:W-:Y:S04]  /*2b50*/  STS.U16 [R15+0x4400], R156 ;  /* 0x0044009c0f007388 */ /* 0x000fe80000000400 */
[----:B------:R-:W-:Y:S01]  /*2b60*/  STS.U16 [R15+0x4800], R114 ;  /* 0x004800720f007388 */ /* 0x000fe20000000400 */
[----:B0-----:R-:W-:-:S03]  /*2b70*/  FMNMX R86, R81, R86, !PT ;  /* 0x0000005651567209 */ /* 0x001fc60007800000 */
[----:B------:R-:W-:Y:S04]  /*2b80*/  STS.U16 [R15+0x4c00], R110 ;  /* 0x004c006e0f007388 */ /* 0x000fe80000000400 */
[----:B------:R-:W0:Y:S04]  /*2b90*/  SHFL.BFLY PT, R95, R86, 0x1, 0x1f ;  /* 0x0c201f00565f7f89 */ /* 0x000e2800000e0000 */
[----:B-----5:R-:W-:Y:S04]  /*2ba0*/  STS.U16 [R15+0x5000], R206 ;  /* 0x005000ce0f007388 */ /* 0x020fe80000000400 */
        /* <DEDUP_REMOVED lines=9> */
[----:B------:R2:W-:Y:S04]  /*2c40*/  STS.U16 [R20+0x5a00], R85 ;  /* 0x005a005514007388 */ /* 0x0005e80000000400 */
[----:B------:R-:W-:Y:S04]  /*2c50*/  STS.U16 [R20+0x5e00], R89 ;  /* 0x005e005914007388 */ /* 0x000fe80000000400 */
[----:B------:R-:W-:Y:S01]  /*2c60*/  BAR.SYNC.DEFER_BLOCKING 0x0 ;  /* 0x0000000000007b1d */ /* 0x000fe20000010000 */
[----:B-1----:R-:W-:-:S02]  /*2c70*/  FMNMX R80, R93, R80, !PT ;  /* 0x000000505d507209 */ /* 0x002fc40007800000 */
[----:B0-----:R-:W-:Y:S02]  /*2c80*/  FMNMX R81, R86, R95, !PT ;  /* 0x0000005f56517209 */ /* 0x001fe40007800000 */
[----:B------:R-:W-:Y:S02]  /*2c90*/  FMNMX R80, R80, R23, !PT ;  /* 0x0000001750507209 */ /* 0x000fe40007800000 */
[----:B------:R-:W-:-:S03]  /*2ca0*/  FMNMX R81, R81, R22, !PT ;  /* 0x0000001651517209 */ /* 0x000fc60007800000 */
[----:B------:R-:W-:Y:S02]  /*2cb0*/  FADD R23, -R80, R23 ;  /* 0x0000001750177221 */ /* 0x000fe40000000100 */
[----:B------:R-:W-:Y:S02]  /*2cc0*/  FADD R22, -R81, R22 ;  /* 0x0000001651167221 */ /* 0x000fe40000000100 */
[--C-:B------:R-:W-:Y:S01]  /*2cd0*/  FADD R116, R116, -R80.reuse ;  /* 0x8000005074747221 */ /* 0x100fe20000000000 */
[----:B------:R-:W0:Y:S01]  /*2ce0*/  LDSM.16.M88.4 R92, [R18+0x5400] ;  /* 0x00540000125c783b */ /* 0x000e220000000200 */
[--C-:B------:R-:W-:Y:S02]  /*2cf0*/  FADD R103, R103, -R80.reuse ;  /* 0x8000005067677221 */ /* 0x100fe40000000000 */
[--C-:B------:R-:W-:Y:S01]  /*2d00*/  FADD R99, R99, -R80.reuse ;  /* 0x8000005063637221 */ /* 0x100fe20000000000 */
[----:B------:R-:W-:Y:S01]  /*2d10*/  LDSM.16.M88.4 R108, [R18+0x4400] ;  /* 0x00440000126c783b */ /* 0x000fe20000000200 */
[----:B------:R-:W-:-:S02]  /*2d20*/  FADD R101, R101, -R80 ;  /* 0x8000005065657221 */ /* 0x000fc40000000000 */
[----:B------:R-:W-:Y:S01]  /*2d30*/  FMUL R23, R23, 1.4426950216293334961 ;  /* 0x3fb8aa3b17177820 */ /* 0x000fe20000400000 */
[----:B------:R-:W-:Y:S01]  /*2d40*/  LDSM.16.M88.4 R104, [R18+0x4800] ;  /* 0x004800001268783b */ /* 0x000fe20000000200 */
[--C-:B------:R-:W-:Y:S02]  /*2d50*/  FADD R118, R118, -R81.reuse ;  /* 0x8000005176767221 */ /* 0x100fe40000000000 */
[--C-:B------:R-:W-:Y:S02]  /*2d60*/  FADD R119, R119, -R81.reuse ;  /* 0x8000005177777221 */ /* 0x100fe40000000000 */
[--C-:B------:R-:W-:Y:S02]  /*2d70*/  FADD R86, R122, -R81.reuse ;  /* 0x800000517a567221 */ /* 0x100fe40000000000 */
[----:B------:R-:W-:Y:S01]  /*2d80*/  FMUL R22, R22, 1.4426950216293334961 ;  /* 0x3fb8aa3b16167820 */ /* 0x000fe20000400000 */
[----:B------:R-:W1:Y:S01]  /*2d90*/  LDSM.16.M88.4 R120, [R18+0x4000] ;  /* 0x004000001278783b */ /* 0x000e620000000200 */
[----:B------:R-:W-:-:S02]  /*2da0*/  FADD R84, R84, -R81 ;  /* 0x8000005154547221 */ /* 0x000fc40000000000 */
[----:B------:R-:W-:Y:S02]  /*2db0*/  FMUL R116, R116, 1.4426950216293334961 ;  /* 0x3fb8aa3b74747820 */ /* 0x000fe40000400000 */
[----:B------:R-:W-:Y:S02]  /*2dc0*/  FMUL R103, R103, 1.4426950216293334961 ;  /* 0x3fb8aa3b67677820 */ /* 0x000fe40000400000 */
[----:B------:R-:W-:Y:S02]  /*2dd0*/  FMUL R99, R99, 1.4426950216293334961 ;  /* 0x3fb8aa3b63637820 */ /* 0x000fe40000400000 */
[----:B------:R-:W-:Y:S02]  /*2de0*/  FMUL R101, R101, 1.4426950216293334961 ;  /* 0x3fb8aa3b65657820 */ /* 0x000fe40000400000 */
[----:B------:R-:W-:Y:S02]  /*2df0*/  FMUL R118, R118, 1.4426950216293334961 ;  /* 0x3fb8aa3b76767820 */ /* 0x000fe40000400000 */
[----:B------:R-:W-:-:S02]  /*2e00*/  FMUL R119, R119, 1.4426950216293334961 ;  /* 0x3fb8aa3b77777820 */ /* 0x000fc40000400000 */
[----:B------:R-:W-:Y:S02]  /*2e10*/  FMUL R86, R86, 1.4426950216293334961 ;  /* 0x3fb8aa3b56567820 */ /* 0x000fe40000400000 */
[----:B------:R-:W-:Y:S01]  /*2e20*/  FMUL R84, R84, 1.4426950216293334961 ;  /* 0x3fb8aa3b54547820 */ /* 0x000fe20000400000 */
[----:B------:R-:W2:Y:S01]  /*2e30*/  MUFU.EX2 R23, R23 ;  /* 0x0000001700177308 */ /* 0x000ea20000000800 */
[----:B------:R-:W-:-:S07]  /*2e40*/  FADD R97, R97, -R80 ;  /* 0x8000005061617221 */ /* 0x000fce0000000000 */
[----:B------:R-:W3:Y:S01]  /*2e50*/  MUFU.EX2 R22, R22 ;  /* 0x0000001600167308 */ /* 0x000ee20000000800 */
[----:B------:R-:W-:-:S07]  /*2e60*/  FMUL R149, R97, 1.4426950216293334961 ;  /* 0x3fb8aa3b61957820 */ /* 0x000fce0000400000 */
[----:B------:R-:W-:Y:S08]  /*2e70*/  MUFU.EX2 R142, R116 ;  /* 0x00000074008e7308 */ /* 0x000ff00000000800 */
[----:B------:R-:W4:Y:S08]  /*2e80*/  MUFU.EX2 R135, R103 ;  /* 0x0000006700877308 */ /* 0x000f300000000800 */
[----:B------:R5:W-:Y:S08]  /*2e90*/  MUFU.EX2 R129, R99 ;  /* 0x0000006300817308 */ /* 0x000bf00000000800 */
[----:B------:R0:W-:Y:S01]  /*2ea0*/  MUFU.EX2 R136, R101 ;  /* 0x0000006500887308 */ /* 0x0001e20000000800 */
[----:B-----5:R-:W-:Y:S07]  /*2eb0*/  LDSM.16.M88.4 R96, [R18+0x5000] ;  /* 0x005000001260783b */ /* 0x020fee0000000200 */
[----:B------:R-:W-:Y:S01]  /*2ec0*/  MUFU.EX2 R143, R118 ;  /* 0x00000076008f7308 */ /* 0x000fe20000000800 */
[----:B0-----:R-:W0:Y:S07]  /*2ed0*/  LDSM.16.M88.4 R100, [R18+0x4c00] ;  /* 0x004c00001264783b */ /* 0x001e2e0000000200 */
[----:B------:R-:W5:Y:S08]  /*2ee0*/  MUFU.EX2 R148, R119 ;  /* 0x0000007700947308 */ /* 0x000f700000000800 */
[----:B------:R3:W-:Y:S08]  /*2ef0*/  MUFU.EX2 R146, R86 ;  /* 0x0000005600927308 */ /* 0x0007f00000000800 */
[----:B------:R1:W0:Y:S01]  /*2f00*/  MUFU.EX2 R127, R84 ;  /* 0x00000054007f7308 */ /* 0x0002220000000800 */
[----:B------:R-:W-:-:S02]  /*2f10*/  FADD R87, R87, -R80 ;  /* 0x8000005057577221 */ /* 0x000fc40000000000 */
[----:B--2---:R-:W-:Y:S02]  /*2f20*/  FMUL R85, R23, R65 ;  /* 0x0000004117557220 */ /* 0x004fe40000400000 */
[----:B------:R-:W-:Y:S02]  /*2f30*/  FMUL R150, R87, 1.4426950216293334961 ;  /* 0x3fb8aa3b57967820 */ /* 0x000fe40000400000 */
[C---:B---3--:R-:W-:Y:S02]  /*2f40*/  FMUL R86, R22.reuse, R66 ;  /* 0x0000004216567220 */ /* 0x048fe40000400000 */
[----:B-1----:R-:W-:Y:S02]  /*2f50*/  FMUL R84, R23, R64 ;  /* 0x0000004017547220 */ /* 0x002fe40000400000 */
[----:B------:R-:W-:Y:S01]  /*2f60*/  FMUL R87, R22, R67 ;  /* 0x0000004316577220 */ /* 0x000fe20000400000 */
[----:B----4-:R-:W-:Y:S01]  /*2f70*/  F2FP.BF16.PACK_AB R116, R135, R142 ;  /* 0x0000008e8774723e */ /* 0x010fe200000010ff */
[C---:B------:R-:W-:Y:S01]  /*2f80*/  FMUL R64, R23.reuse, R60 ;  /* 0x0000003c17407220 */ /* 0x040fe20000400000 */
[----:B-----5:R-:W-:Y:S01]  /*2f90*/  F2FP.BF16.PACK_AB R117, R148, R143 ;  /* 0x0000008f9475723e */ /* 0x020fe200000010ff */
[----:B------:R-:W-:Y:S01]  /*2fa0*/  FMUL R65, R23, R61 ;  /* 0x0000003d17417220 */ /* 0x000fe20000400000 */
[----:B------:R-:W-:Y:S01]  /*2fb0*/  F2FP.BF16.PACK_AB R118, R136, R129 ;  /* 0x000000818876723e */ /* 0x000fe200000010ff */
[C---:B------:R-:W-:Y:S01]  /*2fc0*/  FMUL R66, R22.reuse, R62 ;  /* 0x0000003e16427220 */ /* 0x040fe20000400000 */
[----:B0-----:R-:W-:Y:S01]  /*2fd0*/  F2FP.BF16.PACK_AB R119, R127, R146 ;  /* 0x000000927f77723e */ /* 0x001fe200000010ff */
[----:B------:R-:W-:-:S02]  /*2fe0*/  FMUL R67, R22, R63 ;  /* 0x0000003f16437220 */ /* 0x000fc40000400000 */
[----:B------:R-:W-:Y:S02]  /*2ff0*/  FADD R91, R91, -R80 ;  /* 0x800000505b5b7221 */ /* 0x000fe40000000000 */
[C---:B------:R-:W-:Y:S02]  /*3000*/  FMUL R60, R23.reuse, R56 ;  /* 0x00000038173c7220 */ /* 0x040fe40000400000 */
[----:B------:R-:W-:Y:S02]  /*3010*/  FMUL R61, R23, R57 ;  /* 0x00000039173d7220 */ /* 0x000fe40000400000 */
[C---:B------:R-:W-:Y:S02]  /*3020*/  FMUL R62, R22.reuse, R58 ;  /* 0x0000003a163e7220 */ /* 0x040fe40000400000 */
[----:B------:R-:W-:Y:S02]  /*3030*/  FMUL R63, R22, R59 ;  /* 0x0000003b163f7220 */ /* 0x000fe40000400000 */
[----:B------:R-:W-:-:S02]  /*3040*/  FADD R56, R158, -R81 ;  /* 0x800000519e387221 */ /* 0x000fc40000000000 */
[----:B------:R-:W-:Y:S02]  /*3050*/  FMUL R147, R91, 1.4426950216293334961 ;  /* 0x3fb8aa3b5b937820 */ /* 0x000fe40000400000 */
[----:B------:R-:W0:Y:S01]  /*3060*/  LDSM.16.M88.4 R88, [R18+0x5800] ;  /* 0x005800001258783b */ /* 0x000e220000000200 */
[----:B------:R-:W-:Y:S01]  /*3070*/  HMMA.16816.F32.BF16 R60, R116, R92, R60 ;  /* 0x0000005c743c723c */ /* 0x000fe2000004183c */
[----:B------:R-:W-:Y:S02]  /*3080*/  FADD R159, R159, -R80 ;  /* 0x800000509f9f7221 */ /* 0x000fe40000000000 */
[----:B------:R-:W-:Y:S02]  /*3090*/  FADD R112, R112, -R81 ;  /* 0x8000005170707221 */ /* 0x000fe40000000000 */
[----:B------:R-:W-:Y:S02]  /*30a0*/  FMUL R76, R23, R76 ;  /* 0x0000004c174c7220 */ /* 0x000fe40000400000 */
[----:B------:R-:W-:-:S02]  /*30b0*/  FMUL R92, R56, 1.4426950216293334961 ;  /* 0x3fb8aa3b385c7820 */ /* 0x000fc40000400000 */
[C---:B------:R-:W-:Y:S02]  /*30c0*/  FMUL R56, R23.reuse, R52 ;  /* 0x0000003417387220 */ /* 0x040fe40000400000 */
[----:B------:R-:W-:Y:S02]  /*30d0*/  FMUL R77, R23, R77 ;  /* 0x0000004d174d7220 */ /* 0x000fe40000400000 */
[C---:B------:R-:W-:Y:S02]  /*30e0*/  FMUL R78, R22.reuse, R78 ;  /* 0x0000004e164e7220 */ /* 0x040fe40000400000 */
[----:B------:R-:W-:Y:S02]  /*30f0*/  FMUL R79, R22, R79 ;  /* 0x0000004f164f7220 */ /* 0x000fe40000400000 */
[--C-:B------:R-:W-:Y:S02]  /*3100*/  FADD R134, R134, -R81.reuse ;  /* 0x8000005186867221 */ /* 0x100fe40000000000 */
[----:B------:R-:W-:-:S02]  /*3110*/  FADD R52, R140, -R81 ;  /* 0x800000518c347221 */ /* 0x000fc40000000000 */
[----:B------:R-:W-:Y:S02]  /*3120*/  FMUL R152, R159, 1.4426950216293334961 ;  /* 0x3fb8aa3b9f987820 */ /* 0x000fe40000400000 */
[----:B------:R-:W-:Y:S02]  /*3130*/  FMUL R151, R112, 1.4426950216293334961 ;  /* 0x3fb8aa3b70977820 */ /* 0x000fe40000400000 */
[----:B------:R-:W-:Y:S02]  /*3140*/  FADD R139, R139, -R80 ;  /* 0x800000508b8b7221 */ /* 0x000fe40000000000 */
[----:B------:R-:W-:Y:S02]  /*3150*/  FMUL R134, R134, 1.4426950216293334961 ;  /* 0x3fb8aa3b86867820 */ /* 0x000fe40000400000 */
[----:B------:R-:W-:Y:S01]  /*3160*/  FMUL R52, R52, 1.4426950216293334961 ;  /* 0x3fb8aa3b34347820 */ /* 0x000fe20000400000 */
[C---:B------:R-:W-:Y:S01]  /*3170*/  HMMA.16816.F32.BF16 R76, R116.reuse, R120, R76 ;  /* 0x00000078744c723c */ /* 0x040fe2000004184c */
[----:B------:R-:W-:Y:S01]  /*3180*/  FMUL R156, R139, 1.4426950216293334961 ;  /* 0x3fb8aa3b8b9c7820 */ /* 0x000fe20000400000 */
[----:B------:R-:W-:Y:S01]  /*3190*/  MUFU.EX2 R149, R149 ;  /* 0x0000009500957308 */ /* 0x000fe20000000800 */
[----:B------:R-:W1:Y:S07]  /*31a0*/  LDSM.16.M88.4 R112, [R18+0x5c00] ;  /* 0x005c00001270783b */ /* 0x000e6e0000000200 */
[----:B------:R-:W-:Y:S08]  /*31b0*/  MUFU.EX2 R150, R150 ;  /* 0x0000009600967308 */ /* 0x000ff00000000800 */
[----:B------:R-:W-:Y:S08]  /*31c0*/  MUFU.EX2 R152, R152 ;  /* 0x0000009800987308 */ /* 0x000ff00000000800 */
[----:B------:R-:W-:Y:S08]  /*31d0*/  MUFU.EX2 R147, R147 ;  /* 0x0000009300937308 */ /* 0x000ff00000000800 */
[----:B------:R-:W-:Y:S08]  /*31e0*/  MUFU.EX2 R151, R151 ;  /* 0x0000009700977308 */ /* 0x000ff00000000800 */
[----:B------:R-:W2:Y:S08]  /*31f0*/  MUFU.EX2 R158, R134 ;  /* 0x00000086009e7308 */ /* 0x000eb00000000800 */
[----:B------:R-:W-:Y:S08]  /*3200*/  MUFU.EX2 R140, R92 ;  /* 0x0000005c008c7308 */ /* 0x000ff00000000800 */
[----:B------:R3:W4:Y:S01]  /*3210*/  MUFU.EX2 R139, R52 ;  /* 0x00000034008b7308 */ /* 0x0007220000000800 */
[----:B------:R-:W-:Y:S01]  /*3220*/  HMMA.16816.F32.BF16 R84, R116, R100, R84 ;  /* 0x000000647454723c */ /* 0x000fe20000041854 */
[----:B------:R-:W-:Y:S01]  /*3230*/  FMUL R57, R23, R53 ;  /* 0x0000003517397220 */ /* 0x000fe20000400000 */
[----:B--2---:R-:W-:Y:S01]  /*3240*/  F2FP.BF16.PACK_AB R53, R158, R151 ;  /* 0x000000979e35723e */ /* 0x004fe200000010ff */
[----:B------:R-:W-:-:S05]  /*3250*/  FMUL R58, R22, R54 ;  /* 0x00000036163a7220 */ /* 0x000fca0000400000 */
[C---:B------:R-:W-:Y:S01]  /*3260*/  HMMA.16816.F32.BF16 R64, R116.reuse, R96, R64 ;  /* 0x000000607440723c */ /* 0x040fe20000041840 */
[----:B------:R-:W-:Y:S01]  /*3270*/  FMUL R59, R22, R55 ;  /* 0x00000037163b7220 */ /* 0x000fe20000400000 */
[----:B---3--:R-:W-:Y:S02]  /*3280*/  F2FP.BF16.PACK_AB R52, R150, R149 ;  /* 0x000000959634723e */ /* 0x008fe400000010ff */
[----:B------:R-:W-:Y:S02]  /*3290*/  F2FP.BF16.PACK_AB R54, R147, R152 ;  /* 0x000000989336723e */ /* 0x000fe400000010ff */
[----:B----4-:R-:W-:Y:S02]  /*32a0*/  F2FP.BF16.PACK_AB R55, R139, R140 ;  /* 0x0000008c8b37723e */ /* 0x010fe400000010ff */
[----:B0-----:R-:W-:Y:S01]  /*32b0*/  HMMA.16816.F32.BF16 R56, R116, R88, R56 ;  /* 0x000000587438723c */ /* 0x001fe20000041838 */
[----:B------:R-:W-:-:S07]  /*32c0*/  FADD R133, R133, -R80 ;  /* 0x8000005085857221 */ /* 0x000fce0000000000 */
[----:B------:R-:W-:Y:S01]  /*32d0*/  HMMA.16816.F32.BF16 R120, R52, R122, R76 ;  /* 0x0000007a3478723c */ /* 0x000fe2000004184c */
[----:B------:R-:W0:Y:S01]  /*32e0*/  LDSM.16.M88.4 R76, [R6+0x4000] ;  /* 0x00400000064c783b */ /* 0x000e220000000200 */
[--C-:B------:R-:W-:Y:S02]  /*32f0*/  FADD R137, R137, -R80.reuse ;  /* 0x8000005089897221 */ /* 0x100fe40000000000 */
[--C-:B------:R-:W-:Y:S02]  /*3300*/  FADD R145, R145, -R80.reuse ;  /* 0x8000005091917221 */ /* 0x100fe40000000000 */
[----:B------:R-:W-:Y:S02]  /*3310*/  FADD R131, R131, -R80 ;  /* 0x8000005083837221 */ /* 0x000fe40000000000 */
[--C-:B------:R-:W-:Y:S02]  /*3320*/  FADD R144, R144, -R81.reuse ;  /* 0x8000005190907221 */ /* 0x100fe40000000000 */
[----:B------:R-:W-:-:S02]  /*3330*/  FADD R138, R138, -R81 ;  /* 0x800000518a8a7221 */ /* 0x000fc40000000000 */
[--C-:B------:R-:W-:Y:S01]  /*3340*/  FADD R132, R132, -R81.reuse ;  /* 0x8000005184847221 */ /* 0x100fe20000000000 */
[C---:B------:R-:W-:Y:S01]  /*3350*/  HMMA.16816.F32.BF16 R100, R52.reuse, R102, R84 ;  /* 0x000000663464723c */ /* 0x040fe20000041854 */
[----:B------:R-:W-:Y:S02]  /*3360*/  FADD R130, R130, -R81 ;  /* 0x8000005182827221 */ /* 0x000fe40000000000 */
[----:B------:R-:W-:Y:S02]  /*3370*/  FADD R142, R142, R135 ;  /* 0x000000878e8e7221 */ /* 0x000fe40000000000 */
[----:B------:R-:W-:Y:S02]  /*3380*/  FADD R143, R143, R148 ;  /* 0x000000948f8f7221 */ /* 0x000fe40000000000 */
[----:B------:R-:W-:Y:S01]  /*3390*/  FMUL R154, R133, 1.4426950216293334961 ;  /* 0x3fb8aa3b859a7820 */ /* 0x000fe20000400000 */
[----:B------:R-:W-:Y:S01]  /*33a0*/  HMMA.16816.F32.BF16 R96, R52, R98, R64 ;  /* 0x000000623460723c */ /* 0x000fe20000041840 */
[----:B------:R-:W-:Y:S01]  /*33b0*/  FMUL R134, R137, 1.4426950216293334961 ;  /* 0x3fb8aa3b89867820 */ /* 0x000fe20000400000 */
[----:B------:R-:W2:Y:S01]  /*33c0*/  LDSM.16.M88.4 R64, [R6+0x4c00] ;  /* 0x004c00000640783b */ /* 0x000ea20000000200 */
[----:B------:R-:W-:-:S02]  /*33d0*/  FMUL R145, R145, 1.4426950216293334961 ;  /* 0x3fb8aa3b91917820 */ /* 0x000fc40000400000 */
[----:B------:R-:W-:Y:S02]  /*33e0*/  FMUL R133, R131, 1.4426950216293334961 ;  /* 0x3fb8aa3b83857820 */ /* 0x000fe40000400000 */
[----:B------:R-:W-:Y:S02]  /*33f0*/  FMUL R137, R144, 1.4426950216293334961 ;  /* 0x3fb8aa3b90897820 */ /* 0x000fe40000400000 */
[----:B------:R-:W-:Y:S02]  /*3400*/  FMUL R85, R138, 1.4426950216293334961 ;  /* 0x3fb8aa3b8a557820 */ /* 0x000fe40000400000 */
[----:B------:R-:W-:Y:S02]  /*3410*/  FMUL R132, R132, 1.4426950216293334961 ;  /* 0x3fb8aa3b84847820 */ /* 0x000fe40000400000 */
[C---:B------:R-:W-:Y:S02]  /*3420*/  FMUL R72, R23.reuse, R72 ;  /* 0x0000004817487220 */ /* 0x040fe40000400000 */
[----:B------:R-:W-:-:S02]  /*3430*/  FMUL R73, R23, R73 ;  /* 0x0000004917497220 */ /* 0x000fc40000400000 */
[C---:B------:R-:W-:Y:S02]  /*3440*/  FMUL R74, R22.reuse, R74 ;  /* 0x0000004a164a7220 */ /* 0x040fe40000400000 */
[C---:B------:R-:W-:Y:S02]  /*3450*/  FMUL R75, R22.reuse, R75 ;  /* 0x0000004b164b7220 */ /* 0x040fe40000400000 */
[C---:B------:R-:W-:Y:S02]  /*3460*/  FMUL R68, R23.reuse, R68 ;  /* 0x0000004417447220 */ /* 0x040fe40000400000 */
[----:B------:R-:W-:Y:S02]  /*3470*/  FMUL R69, R23, R69 ;  /* 0x0000004517457220 */ /* 0x000fe40000400000 */
[C---:B------:R-:W-:Y:S02]  /*3480*/  FMUL R70, R22.reuse, R70 ;  /* 0x0000004616467220 */ /* 0x040fe40000400000 */
[----:B------:R-:W-:-:S02]  /*3490*/  FMUL R71, R22, R71 ;  /* 0x0000004716477220 */ /* 0x000fc40000400000 */
[C---:B------:R-:W-:Y:S02]  /*34a0*/  FMUL R48, R23.reuse, R48 ;  /* 0x0000003017307220 */ /* 0x040fe40000400000 */
[----:B------:R-:W-:Y:S02]  /*34b0*/  FMUL R49, R23, R49 ;  /* 0x0000003117317220 */ /* 0x000fe40000400000 */
[C---:B------:R-:W-:Y:S02]  /*34c0*/  FMUL R50, R22.reuse, R50 ;  /* 0x0000003216327220 */ /* 0x040fe40000400000 */
[----:B------:R-:W-:Y:S02]  /*34d0*/  FMUL R51, R22, R51 ;  /* 0x0000003316337220 */ /* 0x000fe40000400000 */
[----:B------:R-:W-:Y:S02]  /*34e0*/  FMUL R130, R130, 1.4426950216293334961 ;  /* 0x3fb8aa3b82827820 */ /* 0x000fe40000400000 */
[----:B------:R-:W-:-:S02]  /*34f0*/  FADD R129, R129, R142 ;  /* 0x0000008e81817221 */ /* 0x000fc40000000000 */
[----:B------:R-:W-:Y:S01]  /*3500*/  FADD R146, R146, R143 ;  /* 0x0000008f92927221 */ /* 0x000fe20000000000 */
[----:B------:R-:W-:Y:S01]  /*3510*/  MUFU.EX2 R145, R145 ;  /* 0x0000009100917308 */ /* 0x000fe20000000800 */
[----:B------:R-:W-:Y:S02]  /*3520*/  FADD R136, R136, R129 ;  /* 0x0000008188887221 */ /* 0x000fe40000000000 */
[----:B------:R-:W-:Y:S01]  /*3530*/  FADD R146, R127, R146 ;  /* 0x000000927f927221 */ /* 0x000fe20000000000 */
[----:B------:R-:W-:Y:S04]  /*3540*/  HMMA.16816.F32.BF16 R72, R116, R108, R72 ;  /* 0x0000006c7448723c */ /* 0x000fe80000041848 */
[----:B------:R-:W3:Y:S01]  /*3550*/  MUFU.EX2 R156, R156 ;  /* 0x0000009c009c7308 */ /* 0x000ee20000000800 */
[----:B------:R-:W-:-:S03]  /*3560*/  FADD R149, R149, R136 ;  /* 0x0000008895957221 */ /* 0x000fc60000000000 */
[----:B------:R-:W-:Y:S04]  /*3570*/  HMMA.16816.F32.BF16 R68, R116, R104, R68 ;  /* 0x000000687444723c */ /* 0x000fe80000041844 */
[----:B------:R-:W-:Y:S01]  /*3580*/  MUFU.EX2 R154, R154 ;  /* 0x0000009a009a7308 */ /* 0x000fe20000000800 */
[----:B------:R-:W-:-:S03]  /*3590*/  FADD R151, R151, R146 ;  /* 0x0000009297977221 */ /* 0x000fc60000000000 */
[----:B-1----:R-:W-:Y:S04]  /*35a0*/  HMMA.16816.F32.BF16 R48, R116, R112, R48 ;  /* 0x000000707430723c */ /* 0x002fe80000041830 */
[----:B------:R-:W-:Y:S04]  /*35b0*/  MUFU.EX2 R133, R133 ;  /* 0x0000008500857308 */ /* 0x000fe80000000800 */
[----:B------:R-:W-:Y:S01]  /*35c0*/  HMMA.16816.F32.BF16 R92, R52, R94, R60 ;  /* 0x0000005e345c723c */ /* 0x000fe2000004183c */
[----:B------:R-:W1:Y:S03]  /*35d0*/  LDSM.16.M88.4 R60, [R6+0x5000] ;  /* 0x00500000063c783b */ /* 0x000e660000000200 */
[----:B------:R-:W-:Y:S08]  /*35e0*/  MUFU.EX2 R137, R137 ;  /* 0x0000008900897308 */ /* 0x000ff00000000800 */
[----:B------:R-:W4:Y:S08]  /*35f0*/  MUFU.EX2 R84, R130 ;  /* 0x0000008200547308 */ /* 0x000f300000000800 */
[----:B------:R-:W-:Y:S08]  /*3600*/  MUFU.EX2 R85, R85 ;  /* 0x0000005500557308 */ /* 0x000ff00000000800 */
[----:B------:R-:W5:Y:S01]  /*3610*/  MUFU.EX2 R132, R132 ;  /* 0x0000008400847308 */ /* 0x000f620000000800 */
[----:B------:R-:W-:-:S02]  /*3620*/  FADD R149, R150, R149 ;  /* 0x0000009596957221 */ /* 0x000fc40000000000 */
[----:B------:R-:W-:Y:S01]  /*3630*/  FADD R151, R158, R151 ;  /* 0x000000979e977221 */ /* 0x000fe20000000000 */
[----:B------:R-:W-:Y:S01]  /*3640*/  HMMA.16816.F32.BF16 R88, R52, R90, R56 ;  /* 0x0000005a3458723c */ /* 0x000fe20000041838 */
[----:B------:R-:W-:Y:S01]  /*3650*/  FADD R141, R141, -R80 ;  /* 0x800000508d8d7221 */ /* 0x000fe20000000000 */
[----:B------:R-:W1:Y:S01]  /*3660*/  LDSM.16.M88.4 R56, [R6+0x5400] ;  /* 0x005400000638783b */ /* 0x000e620000000200 */
[----:B------:R-:W-:Y:S02]  /*3670*/  FADD R128, R128, -R81 ;  /* 0x8000005180807221 */ /* 0x000fe40000000000 */
[----:B------:R-:W-:Y:S02]  /*3680*/  FADD R152, R152, R149 ;  /* 0x0000009598987221 */ /* 0x000fe40000000000 */
[----:B------:R-:W-:Y:S02]  /*3690*/  FADD R140, R140, R151 ;  /* 0x000000978c8c7221 */ /* 0x000fe40000000000 */
[----:B------:R-:W-:-:S02]  /*36a0*/  FMUL R131, R141, 1.4426950216293334961 ;  /* 0x3fb8aa3b8d837820 */ /* 0x000fc40000400000 */
[----:B------:R-:W-:Y:S01]  /*36b0*/  FMUL R128, R128, 1.4426950216293334961 ;  /* 0x3fb8aa3b80807820 */ /* 0x000fe20000400000 */
[----:B---3--:R-:W-:Y:S01]  /*36c0*/  F2FP.BF16.PACK_AB R116, R156, R145 ;  /* 0x000000919c74723e */ /* 0x008fe200000010ff */
[----:B------:R-:W-:Y:S01]  /*36d0*/  FADD R152, R147, R152 ;  /* 0x0000009893987221 */ /* 0x000fe20000000000 */
[----:B----4-:R-:W-:Y:S01]  /*36e0*/  F2FP.BF16.PACK_AB R117, R84, R137 ;  /* 0x000000895475723e */ /* 0x010fe200000010ff */
[----:B------:R-:W-:Y:S01]  /*36f0*/  FADD R126, R126, -R81 ;  /* 0x800000517e7e7221 */ /* 0x000fe20000000000 */
[----:B------:R-:W-:Y:S01]  /*3700*/  F2FP.BF16.PACK_AB R118, R133, R154 ;  /* 0x0000009a8576723e */ /* 0x000fe200000010ff */
[----:B------:R-:W-:Y:S01]  /*3710*/  FADD R140, R139, R140 ;  /* 0x0000008c8b8c7221 */ /* 0x000fe20000000000 */
[----:B-----5:R-:W-:Y:S01]  /*3720*/  F2FP.BF16.PACK_AB R119, R132, R85 ;  /* 0x000000558477723e */ /* 0x020fe200000010ff */
[----:B------:R-:W-:Y:S01]  /*3730*/  FADD R125, R125, -R80 ;  /* 0x800000507d7d7221 */ /* 0x000fe20000000000 */
[----:B------:R-:W3:Y:S01]  /*3740*/  MUFU.EX2 R131, R131 ;  /* 0x0000008300837308 */ /* 0x000ee20000000800 */
[----:B------:R-:W-:-:S02]  /*3750*/  FMUL R126, R126, 1.4426950216293334961 ;  /* 0x3fb8aa3b7e7e7820 */ /* 0x000fc40000400000 */
[----:B------:R-:W-:Y:S02]  /*3760*/  FADD R145, R145, R152 ;  /* 0x0000009891917221 */ /* 0x000fe40000000000 */
[----:B------:R-:W-:Y:S02]  /*3770*/  FADD R137, R137, R140 ;  /* 0x0000008c89897221 */ /* 0x000fe40000000000 */
[--C-:B------:R-:W-:Y:S01]  /*3780*/  FADD R124, R124, -R81.reuse ;  /* 0x800000517c7c7221 */ /* 0x100fe20000000000 */
[----:B------:R-:W4:Y:S01]  /*3790*/  MUFU.EX2 R128, R128 ;  /* 0x0000008000807308 */ /* 0x000f220000000800 */
[----:B------:R-:W-:Y:S01]  /*37a0*/  FMUL R86, R125, 1.4426950216293334961 ;  /* 0x3fb8aa3b7d567820 */ /* 0x000fe20000400000 */
[----:B0-----:R-:W-:Y:S01]  /*37b0*/  HMMA.16816.F32.BF16 R120, R116, R76, R120 ;  /* 0x0000004c7478723c */ /* 0x001fe20000041878 */
[----:B------:R-:W-:Y:S02]  /*37c0*/  FADD R83, R83, -R80 ;  /* 0x8000005053537221 */ /* 0x000fe40000000000 */
[----:B------:R-:W-:-:S02]  /*37d0*/  FADD R82, R82, -R81 ;  /* 0x8000005152527221 */ /* 0x000fc40000000000 */
[----:B------:R-:W-:Y:S01]  /*37e0*/  FADD R145, R156, R145 ;  /* 0x000000919c917221 */ /* 0x000fe20000000000 */
[----:B------:R-:W0:Y:S01]  /*37f0*/  MUFU.EX2 R134, R134 ;  /* 0x0000008600867308 */ /* 0x000e220000000800 */
[----:B------:R-:W-:Y:S02]  /*3800*/  FMUL R124, R124, 1.4426950216293334961 ;  /* 0x3fb8aa3b7c7c7820 */ /* 0x000fe40000400000 */
[----:B------:R-:W-:Y:S01]  /*3810*/  FADD R84, R84, R137 ;  /* 0x0000008954547221 */ /* 0x000fe20000000000 */
[----:B------:R-:W-:Y:S01]  /*3820*/  HMMA.16816.F32.BF16 R108, R52, R110, R72 ;  /* 0x0000006e346c723c */ /* 0x000fe20000041848 */
[----:B------:R-:W-:Y:S01]  /*3830*/  FMUL R83, R83, 1.4426950216293334961 ;  /* 0x3fb8aa3b53537820 */ /* 0x000fe20000400000 */
[----:B------:R-:W5:Y:S02]  /*3840*/  LDSM.16.M88.4 R72, [R6+0x4400] ;  /* 0x004400000648783b */ /* 0x000f640000000200 */
[----:B------:R-:W0:Y:S01]  /*3850*/  MUFU.EX2 R77, R126 ;  /* 0x0000007e004d7308 */ /* 0x000e220000000800 */
[----:B------:R-:W-:-:S03]  /*3860*/  FMUL R82, R82, 1.4426950216293334961 ;  /* 0x3fb8aa3b52527820 */ /* 0x000fc60000400000 */
[----:B------:R-:W-:Y:S01]  /*3870*/  HMMA.16816.F32.BF16 R104, R52, R106, R68 ;  /* 0x0000006a3468723c */ /* 0x000fe20000041844 */
[----:B------:R-:W5:Y:S01]  /*3880*/  LDSM.16.M88.4 R68, [R6+0x4800] ;  /* 0x004800000644783b */ /* 0x000f620000000200 */
[----:B------:R-:W-:Y:S02]  /*3890*/  FADD R154, R154, R145 ;  /* 0x000000919a9a7221 */ /* 0x000fe40000000000 */
[----:B------:R-:W0:Y:S01]  /*38a0*/  MUFU.EX2 R86, R86 ;  /* 0x0000005600567308 */ /* 0x000e220000000800 */
[----:B------:R-:W-:-:S03]  /*38b0*/  FADD R85, R85, R84 ;  /* 0x0000005455557221 */ /* 0x000fc60000000000 */
[----:B------:R-:W-:Y:S01]  /*38c0*/  HMMA.16816.F32.BF16 R112, R52, R114, R48 ;  /* 0x000000723470723c */ /* 0x000fe20000041830 */
[----:B------:R-:W5:Y:S03]  /*38d0*/  LDSM.16.M88.4 R52, [R6+0x5800] ;  /* 0x005800000634783b */ /* 0x000f660000000200 */
[----:B------:R-:W0:Y:S01]  /*38e0*/  MUFU.EX2 R87, R124 ;  /* 0x0000007c00577308 */ /* 0x000e220000000800 */
[----:B------:R-:W5:Y:S01]  /*38f0*/  LDSM.16.M88.4 R48, [R6+0x5c00] ;  /* 0x005c00000630783b */ /* 0x000f620000000200 */
[----:B------:R-:W-:Y:S02]  /*3900*/  FADD R154, R133, R154 ;  /* 0x0000009a859a7221 */ /* 0x000fe40000000000 */
[----:B------:R-:W-:Y:S01]  /*3910*/  FADD R85, R132, R85 ;  /* 0x0000005584557221 */ /* 0x000fe20000000000 */
[----:B--2---:R-:W-:Y:S03]  /*3920*/  HMMA.16816.F32.BF16 R100, R116, R64, R100 ;  /* 0x000000407464723c */ /* 0x004fe60000041864 */
[----:B------:R-:W2:Y:S04]  /*3930*/  MUFU.EX2 R83, R83 ;  /* 0x0000005300537308 */ /* 0x000ea80000000800 */
[----:B---3--:R-:W-:-:S04]  /*3940*/  FADD R65, R131, R154 ;  /* 0x0000009a83417221 */ /* 0x008fc80000000000 */
[----:B------:R-:W3:Y:S01]  /*3950*/  MUFU.EX2 R82, R82 ;  /* 0x0000005200527308 */ /* 0x000ee20000000800 */
[----:B----4-:R-:W-:Y:S02]  /*3960*/  FADD R64, R128, R85 ;  /* 0x0000005580407221 */ /* 0x010fe40000000000 */
[----:B0-----:R-:W-:Y:S02]  /*3970*/  FADD R65, R134, R65 ;  /* 0x0000004186417221 */ /* 0x001fe40000000000 */
[----:B------:R-:W-:Y:S01]  /*3980*/  FADD R64, R77, R64 ;  /* 0x000000404d407221 */ /* 0x000fe20000000000 */
[----:B-1----:R-:W-:Y:S07]  /*3990*/  HMMA.16816.F32.BF16 R96, R116, R60, R96 ;  /* 0x0000003c7460723c */ /* 0x002fee0000041860 */
[----:B------:R-:W-:-:S02]  /*39a0*/  FADD R60, R86, R65 ;  /* 0x00000041563c7221 */ /* 0x000fc40000000000 */
[----:B------:R-:W-:Y:S02]  /*39b0*/  FADD R61, R87, R64 ;  /* 0x00000040573d7221 */ /* 0x000fe40000000000 */
[----:B--2---:R-:W-:Y:S02]  /*39c0*/  FADD R124, R83, R60 ;  /* 0x0000003c537c7221 */ /* 0x004fe40000000000 */
[----:B---3--:R-:W-:Y:S01]  /*39d0*/  FADD R125, R82, R61 ;  /* 0x0000003d527d7221 */ /* 0x008fe20000000000 */
[C---:B------:R-:W-:Y:S02]  /*39e0*/  HMMA.16816.F32.BF16 R92, R116.reuse, R56, R92 ;  /* 0x00000038745c723c */ /* 0x040fe4000004185c */
[----:B------:R-:W0:Y:S04]  /*39f0*/  SHFL.BFLY PT, R57, R124, 0x2, 0x1f ;  /* 0x0c401f007c397f89 */ /* 0x000e2800000e0000 */
[----:B------:R-:W1:Y:S02]  /*3a00*/  SHFL.BFLY PT, R56, R125, 0x2, 0x1f ;  /* 0x0c401f007d387f89 */ /* 0x000e6400000e0000 */
[C---:B-----5:R-:W-:Y:S08]  /*3a10*/  HMMA.16816.F32.BF16 R108, R116.reuse, R72, R108 ;  /* 0x00000048746c723c */ /* 0x060ff0000004186c */
[C---:B------:R-:W-:Y:S08]  /*3a20*/  HMMA.16816.F32.BF16 R104, R116.reuse, R68, R104 ;  /* 0x000000447468723c */ /* 0x040ff00000041868 */
[C---:B------:R-:W-:Y:S08]  /*3a30*/  HMMA.16816.F32.BF16 R88, R116.reuse, R52, R88 ;  /* 0x000000347458723c */ /* 0x040ff00000041858 */
[----:B------:R-:W-:Y:S01]  /*3a40*/  HMMA.16816.F32.BF16 R112, R116, R48, R112 ;  /* 0x000000307470723c */ /* 0x000fe20000041870 */
[----:B0-----:R-:W-:-:S02]  /*3a50*/  FADD R124, R124, R57 ;  /* 0x000000397c7c7221 */ /* 0x001fc40000000000 */
[----:B-1----:R-:W-:Y:S01]  /*3a60*/  FADD R125, R125, R56 ;  /* 0x000000387d7d7221 */ /* 0x002fe20000000000 */
[----:B------:R-:W-:Y:S01]  /*3a70*/  F2FP.BF16.PACK_AB R86, R83, R86 ;  /* 0x000000565356723e */ /* 0x000fe200000010ff */
[----:B------:R-:W-:Y:S01]  /*3a80*/  UIADD3 UR4, UP0, UR4, 0x40, URZ ;  /* 0x0000004004047890 */ /* 0x000fe2000ff1e03f */
[----:B------:R-:W-:Y:S01]  /*3a90*/  F2FP.BF16.PACK_AB R87, R82, R87 ;  /* 0x000000575257723e */ /* 0x000fe200000010ff */
[----:B------:R-:W0:Y:S01]  /*3aa0*/  SHFL.BFLY PT, R83, R124, 0x1, 0x1f ;  /* 0x0c201f007c537f89 */ /* 0x000e2200000e0000 */
[----:B------:R-:W-:-:S03]  /*3ab0*/  F2FP.BF16.PACK_AB R84, R134, R131 ;  /* 0x000000838654723e */ /* 0x000fc600000010ff */
[----:B------:R-:W1:Y:S01]  /*3ac0*/  SHFL.BFLY PT, R82, R125, 0x1, 0x1f ;  /* 0x0c201f007d527f89 */ /* 0x000e6200000e0000 */
[----:B------:R-:W-:Y:S01]  /*3ad0*/  F2FP.BF16.PACK_AB R85, R77, R128 ;  /* 0x000000804d55723e */ /* 0x000fe200000010ff */
[----:B------:R-:W-:Y:S01]  /*3ae0*/  UIADD3.X UR5, URZ, UR5, URZ, UP0, !UPT ;  /* 0x000000053f057290 */ /* 0x000fe200087fe43f */
[----:B------:R-:W-:-:S05]  /*3af0*/  ISETP.LE.U32.AND P0, PT, R7, UR4, PT ;  /* 0x0000000407007c0c */ /* 0x000fca000bf03070 */
[C---:B------:R-:W-:Y:S08]  /*3b00*/  HMMA.16816.F32.BF16 R76, R84.reuse, R78, R120 ;  /* 0x0000004e544c723c */ /* 0x040ff00000041878 */
[C---:B------:R-:W-:Y:S08]  /*3b10*/  HMMA.16816.F32.BF16 R72, R84.reuse, R74, R108 ;  /* 0x0000004a5448723c */ /* 0x040ff0000004186c */
[C---:B------:R-:W-:Y:S08]  /*3b20*/  HMMA.16816.F32.BF16 R68, R84.reuse, R70, R104 ;  /* 0x000000465444723c */ /* 0x040ff00000041868 */
[C---:B------:R-:W-:Y:S08]  /*3b30*/  HMMA.16816.F32.BF16 R64, R84.reuse, R66, R100 ;  /* 0x000000425440723c */ /* 0x040ff00000041864 */
[C---:B------:R-:W-:Y:S08]  /*3b40*/  HMMA.16816.F32.BF16 R60, R84.reuse, R62, R96 ;  /* 0x0000003e543c723c */ /* 0x040ff00000041860 */
[C---:B------:R-:W-:Y:S08]  /*3b50*/  HMMA.16816.F32.BF16 R56, R84.reuse, R58, R92 ;  /* 0x0000003a5438723c */ /* 0x040ff0000004185c */
[C---:B------:R-:W-:Y:S08]  /*3b60*/  HMMA.16816.F32.BF16 R52, R84.reuse, R54, R88 ;  /* 0x000000365434723c */ /* 0x040ff00000041858 */
[----:B------:R-:W-:Y:S07]  /*3b70*/  HMMA.16816.F32.BF16 R48, R84, R50, R112 ;  /* 0x000000325430723c */ /* 0x000fee0000041870 */
[----:B------:R-:W-:-:S04]  /*3b80*/  MOV R85, UR5 ;  /* 0x0000000500557c02 */ /* 0x000fc80008000f00 */
[----:B------:R-:W-:Y:S01]  /*3b90*/  ISETP.GE.U32.AND.EX P0, PT, R85, RZ, PT, P0 ;  /* 0x000000ff5500720c */ /* 0x000fe20003f06100 */
[----:B0-----:R-:W-:Y:S02]  /*3ba0*/  FADD R83, R124, R83 ;  /* 0x000000537c537221 */ /* 0x001fe40000000000 */
[----:B-1----:R-:W-:Y:S02]  /*3bb0*/  FADD R82, R125, R82 ;  /* 0x000000527d527221 */ /* 0x002fe40000000000 */
[----:B------:R-:W-:Y:S02]  /*3bc0*/  IMAD.MOV.U32 R84, RZ, RZ, 0x40 ;  /* 0x00000040ff547424 */ /* 0x000fe400078e00ff */
[----:B------:R-:W-:Y:S02]  /*3bd0*/  FFMA R8, R23, R8, R83 ;  /* 0x0000000817087223 */ /* 0x000fe40000000053 */
[----:B------:R-:W-:Y:S02]  /*3be0*/  FFMA R21, R22, R21, R82 ;  /* 0x0000001516157223 */ /* 0x000fe40000000052 */
[----:B------:R-:W-:-:S02]  /*3bf0*/  IMAD R5, R84, c[0x0][0x1b4], R5 ;  /* 0x00006d0054057a24 */ /* 0x000fc400078e0205 */
[----:B------:R-:W-:Y:S02]  /*3c00*/  IMAD R17, R84, c[0x0][0x1a4], R17 ;  /* 0x0000690054117a24 */ /* 0x000fe400078e0211 */
[----:B------:R-:W-:Y:S02]  /*3c10*/  IMAD.MOV.U32 R23, RZ, RZ, R80 ;  /* 0x000000ffff177224 */ /* 0x000fe400078e0050 */
[----:B------:R-:W-:Y:S01]  /*3c20*/  IMAD.MOV.U32 R22, RZ, RZ, R81 ;  /* 0x000000ffff167224 */ /* 0x000fe200078e0051 */
[----:B------:R-:W-:Y:S01]  /*3c30*/  @P0 CALL.REL.NOINC `(.L_x_0) ;  /* 0x0000001000000944 */ /* 0x000fe20003c00000 */
[----:B------:R-:W-:Y:S05]  /*3c40*/  BRA `(.L_x_1) ;  /* 0xffffdb2000007947 */ /* 0x000fea000383ffff */
.L_x_0:
[----:B------:R-:W-:Y:S01]  /*3c50*/  MOV R22, R8 ;  /* 0x0000000800167202 */ /* 0x000fe20000000f00 */
[C---:B------:R-:W-:Y:S01]  /*3c60*/  FMUL R6, R21.reuse, 8388608 ;  /* 0x4b00000015067820 */ /* 0x040fe20000400000 */
[----:B------:R-:W-:Y:S01]  /*3c70*/  FSETP.GEU.AND P3, PT, R21, 1.175494350822287508e-38, PT ;  /* 0x008000001500780b */ /* 0x000fe20003f6e000 */
[----:B------:R-:W-:Y:S01]  /*3c80*/  IMAD R19, R10, 0x2, R11 ;  /* 0x000000020a137824 */ /* 0x000fe200078e020b */
[C---:B------:R-:W-:Y:S01]  /*3c90*/  FSETP.GEU.AND P2, PT, R22.reuse, 1.175494350822287508e-38, PT ;  /* 0x008000001600780b */ /* 0x040fe20003f4e000 */
[----:B------:R-:W-:Y:S01]  /*3ca0*/  FMUL R5, R22, 8388608 ;  /* 0x4b00000016057820 */ /* 0x000fe20000400000 */
[----:B------:R-:W-:Y:S01]  /*3cb0*/  FSEL R83, R6, R21, !P3 ;  /* 0x0000001506537208 */ /* 0x000fe20005800000 */
[C---:B------:R-:W-:Y:S01]  /*3cc0*/  IMAD.SHL.U32 R10, R0.reuse, 0x8, RZ ;  /* 0x00000008000a7824 */ /* 0x040fe200078e00ff */
[----:B------:R-:W-:Y:S01]  /*3cd0*/  SHF.R.U32.HI R18, RZ, 0x1, R0 ;  /* 0x00000001ff127819 */ /* 0x000fe20000011600 */
[C---:B------:R-:W-:Y:S01]  /*3ce0*/  IMAD.SHL.U32 R8, R0.reuse, 0x200, RZ ;  /* 0x0000020000087824 */ /* 0x040fe200078e00ff */
[----:B------:R-:W-:Y:S01]  /*3cf0*/  FSEL R43, R5, R22, !P2 ;  /* 0x00000016052b7208 */ /* 0x000fe20005000000 */
[----:B------:R-:W-:Y:S01]  /*3d00*/  IMAD.SHL.U32 R16, R0, 0x4, RZ ;  /* 0x0000000400107824 */ /* 0x000fe200078e00ff */
[----:B------:R-:W-:Y:S01]  /*3d10*/  LOP3.LUT R14, R10, 0x38, RZ, 0xc0, !PT ;  /* 0x000000380a0e7812 */ /* 0x000fe200078ec0ff */
[----:B------:R-:W-:Y:S01]  /*3d20*/  IMAD R7, R2, c[0x0][0x1c0], RZ ;  /* 0x0000700002077a24 */ /* 0x000fe200078e02ff */
[----:B------:R-:W-:Y:S01]  /*3d30*/  IADD3 R5, R43, -0x3f3504f3, RZ ;  /* 0xc0cafb0d2b057810 */ /* 0x000fe20007ffe0ff */
[----:B------:R-:W-:Y:S01]  /*3d40*/  IMAD R11, R3, c[0x0][0x1c4], RZ ;  /* 0x00007100030b7a24 */ /* 0x000fe200078e02ff */
[----:B------:R-:W-:Y:S01]  /*3d50*/  LOP3.LUT R15, R8, 0x3000, RZ, 0xc0, !PT ;  /* 0x00003000080f7812 */ /* 0x000fe200078ec0ff */
[----:B------:R-:W-:Y:S01]  /*3d60*/  IMAD.MOV.U32 R24, RZ, RZ, R56 ;  /* 0x000000ffff187224 */ /* 0x000fe200078e0038 */
[----:B------:R-:W-:Y:S01]  /*3d70*/  LOP3.LUT R6, R5, 0xff800000, RZ, 0xc0, !PT ;  /* 0xff80000005067812 */ /* 0x000fe200078ec0ff */
[----:B------:R-:W-:Y:S01]  /*3d80*/  IMAD.MOV.U32 R82, RZ, RZ, c[0x0][0x1c8] ;  /* 0x00007200ff527624 */ /* 0x000fe200078e00ff */
[----:B------:R-:W-:Y:S01]  /*3d90*/  IADD3 R5, R83, -0x3f3504f3, RZ ;  /* 0xc0cafb0d53057810 */ /* 0x000fe20007ffe0ff */
[----:B------:R-:W-:Y:S01]  /*3da0*/  IMAD R15, R12, 0x20, R15 ;  /* 0x000000200c0f7824 */ /* 0x000fe200078e020f */
[----:B------:R-:W-:Y:S01]  /*3db0*/  LOP3.LUT R17, R16, 0x1c0, RZ, 0xc0, !PT ;  /* 0x000001c010117812 */ /* 0x000fe200078ec0ff */
[----:B------:R0:W-:Y:S01]  /*3dc0*/  I2F R8, R6 ;  /* 0x0000000600087306 */ /* 0x0001e20000201400 */
[----:B------:R-:W-:Y:S01]  /*3dd0*/  LOP3.LUT R10, R5, 0xff800000, RZ, 0xc0, !PT ;  /* 0xff800000050a7812 */ /* 0x000fe200078ec0ff */
[----:B------:R-:W-:Y:S01]  /*3de0*/  IMAD.SHL.U32 R5, R7, 0x2, RZ ;  /* 0x0000000207057824 */ /* 0x000fe200078e00ff */
[----:B------:R-:W-:Y:S01]  /*3df0*/  LOP3.LUT R16, R18, 0x4, RZ, 0xc0, !PT ;  /* 0x0000000412107812 */ /* 0x000fe200078ec0ff */
[----:B------:R-:W-:Y:S01]  /*3e00*/  BAR.SYNC.DEFER_BLOCKING 0x0 ;  /* 0x0000000000007b1d */ /* 0x000fe20000010000 */
[C---:B------:R-:W-:Y:S01]  /*3e10*/  SHF.L.U32 R18, R11.reuse, 0x1, RZ ;  /* 0x000000010b127819 */ /* 0x040fe200000006ff */
[----:B------:R-:W-:Y:S01]  /*3e20*/  IMAD.HI R11, R11, 0x2, RZ ;  /* 0x000000020b0b7827 */ /* 0x000fe200078e02ff */
[----:B------:R-:W-:-:S02]  /*3e30*/  FSETP.GT.AND P1, PT, |R21|, 8.50705917302346158658e+37, PT ;  /* 0x7e8000001500780b */ /* 0x000fc40003f24200 */
[----:B------:R-:W-:Y:S01]  /*3e40*/  IADD3 R12, P4, P5, R18, c[0x0][0x178], R5 ;  /* 0x00005e00120c7a10 */ /* 0x000fe20007d9e005 */
[C---:B------:R-:W-:Y:S01]  /*3e50*/  IMAD.SHL.U32 R5, R0.reuse, 0x800, RZ ;  /* 0x0000080000057824 */ /* 0x040fe200078e00ff */
[----:B------:R-:W-:Y:S01]  /*3e60*/  LOP3.LUT P0, RZ, R0, 0x80, RZ, 0xc0, !PT ;  /* 0x0000008000ff7812 */ /* 0x000fe2000780c0ff */
[----:B------:R-:W-:Y:S01]  /*3e70*/  IMAD.HI R0, R7, 0x2, RZ ;  /* 0x0000000207007827 */ /* 0x000fe200078e02ff */
[----:B------:R-:W-:Y:S02]  /*3e80*/  IADD3 R14, R16, R14, R17 ;  /* 0x0000000e100e7210 */ /* 0x000fe40007ffe011 */
[----:B------:R-:W-:Y:S01]  /*3e90*/  FSEL R7, RZ, -23, P3 ;  /* 0xc1b80000ff077808 */ /* 0x000fe20001800000 */
[----:B------:R-:W1:Y:S01]  /*3ea0*/  I2F R16, R10 ;  /* 0x0000000a00107306 */ /* 0x000e620000201400 */
[----:B------:R-:W-:Y:S01]  /*3eb0*/  FSETP.GEU.AND P3, PT, |R21|, 1.175494350822287508e-38, PT ;  /* 0x008000001500780b */ /* 0x000fe20003f6e200 */
[----:B------:R-:W-:Y:S01]  /*3ec0*/  IMAD.SHL.U32 R18, R19, 0x4, RZ ;  /* 0x0000000413127824 */ /* 0x000fe200078e00ff */
[----:B------:R-:W-:Y:S01]  /*3ed0*/  LOP3.LUT R20, R5, 0x3000, RZ, 0xc0, !PT ;  /* 0x0000300005147812 */ /* 0x000fe200078ec0ff */
[----:B------:R-:W-:Y:S01]  /*3ee0*/  @P1 FMUL R21, R21, 0.25 ;  /* 0x3e80000015151820 */ /* 0x000fe20000400000 */
[----:B------:R-:W-:Y:S01]  /*3ef0*/  FSEL R5, RZ, -23, P2 ;  /* 0xc1b80000ff057808 */ /* 0x000fe20001000000 */
[----:B------:R-:W-:Y:S01]  /*3f00*/  @P1 FMUL R51, R51, 0.25 ;  /* 0x3e80000033331820 */ /* 0x000fe20000400000 */
[----:B------:R-:W-:Y:S01]  /*3f10*/  FSETP.GT.AND P2, PT, |R22|, 8.50705917302346158658e+37, PT ;  /* 0x7e8000001600780b */ /* 0x000fe20003f44200 */
[----:B------:R-:W-:Y:S01]  /*3f20*/  @P1 FMUL R50, R50, 0.25 ;  /* 0x3e80000032321820 */ /* 0x000fe20000400000 */
[----:B------:R-:W-:Y:S01]  /*3f30*/  LOP3.LUT R41, R15, R18, RZ, 0x3c, !PT ;  /* 0x000000120f297212 */ /* 0x000fe200078e3cff */
[----:B------:R-:W-:Y:S01]  /*3f40*/  @P1 FMUL R55, R55, 0.25 ;  /* 0x3e80000037371820 */ /* 0x000fe20000400000 */
[----:B------:R-:W-:Y:S01]  /*3f50*/  IADD3.X R0, R11, c[0x0][0x17c], R0, P4, P5 ;  /* 0x00005f000b007a10 */ /* 0x000fe200027ea400 */
[----:B------:R-:W-:Y:S01]  /*3f60*/  @P1 FMUL R54, R54, 0.25 ;  /* 0x3e80000036361820 */ /* 0x000fe20000400000 */
[----:B0-----:R-:W-:Y:S01]  /*3f70*/  IADD3 R6, R43, -R6, RZ ;  /* 0x800000062b067210 */ /* 0x001fe20007ffe0ff */
[----:B------:R-:W-:Y:S01]  /*3f80*/  @!P3 FMUL R21, R21, 16777216 ;  /* 0x4b8000001515b820 */ /* 0x000fe20000400000 */
[----:B------:R-:W-:Y:S01]  /*3f90*/  LOP3.LUT R13, R13, 0x1f8, RZ, 0xc0, !PT ;  /* 0x000001f80d0d7812 */ /* 0x000fe200078ec0ff */
[----:B-1----:R-:W-:-:S02]  /*3fa0*/  FFMA.FTZ R16, R16, 1.1920928955078125e-07, R7 ;  /* 0x3400000010107823 */ /* 0x002fc40000010007 */
[----:B------:R-:W-:Y:S01]  /*3fb0*/  @P1 FMUL R59, R59, 0.25 ;  /* 0x3e8000003b3b1820 */ /* 0x000fe20000400000 */
[----:B------:R-:W0:Y:S01]  /*3fc0*/  MUFU.RCP R7, R21 ;  /* 0x0000001500077308 */ /* 0x000e220000001000 */
[----:B------:R-:W-:Y:S02]  /*3fd0*/  @P1 FMUL R58, R58, 0.25 ;  /* 0x3e8000003a3a1820 */ /* 0x000fe40000400000 */
[----:B------:R-:W-:Y:S02]  /*3fe0*/  @P1 FMUL R63, R63, 0.25 ;  /* 0x3e8000003f3f1820 */ /* 0x000fe40000400000 */
[----:B------:R-:W-:Y:S02]  /*3ff0*/  @P1 FMUL R62, R62, 0.25 ;  /* 0x3e8000003e3e1820 */ /* 0x000fe40000400000 */
[----:B------:R-:W-:Y:S02]  /*4000*/  @P1 FMUL R67, R67, 0.25 ;  /* 0x3e80000043431820 */ /* 0x000fe40000400000 */
[----:B------:R-:W-:-:S02]  /*4010*/  @P1 FMUL R66, R66, 0.25 ;  /* 0x3e80000042421820 */ /* 0x000fc40000400000 */
[----:B------:R-:W-:Y:S02]  /*4020*/  @P1 FMUL R71, R71, 0.25 ;  /* 0x3e80000047471820 */ /* 0x000fe40000400000 */
[----:B------:R-:W-:Y:S02]  /*4030*/  @P1 FMUL R70, R70, 0.25 ;  /* 0x3e80000046461820 */ /* 0x000fe40000400000 */
[----:B------:R-:W-:Y:S02]  /*4040*/  @P1 FMUL R75, R75, 0.25 ;  /* 0x3e8000004b4b1820 */ /* 0x000fe40000400000 */
[----:B------:R-:W-:Y:S02]  /*4050*/  @P1 FMUL R74, R74, 0.25 ;  /* 0x3e8000004a4a1820 */ /* 0x000fe40000400000 */
[----:B------:R-:W-:Y:S02]  /*4060*/  @P1 FMUL R79, R79, 0.25 ;  /* 0x3e8000004f4f1820 */ /* 0x000fe40000400000 */
[----:B------:R-:W-:Y:S01]  /*4070*/  @P1 FMUL R78, R78, 0.25 ;  /* 0x3e8000004e4e1820 */ /* 0x000fe20000400000 */
[C---:B------:R-:W-:Y:S01]  /*4080*/  FSETP.GEU.AND P1, PT, |R22|.reuse, 1.175494350822287508e-38, PT ;  /* 0x008000001600780b */ /* 0x040fe20003f2e200 */
[----:B------:R-:W-:-:S02]  /*4090*/  @P2 FMUL R22, R22, 0.25 ;  /* 0x3e80000016162820 */ /* 0x000fc40000400000 */
[----:B------:R-:W-:Y:S02]  /*40a0*/  @!P3 FMUL R51, R51, 16777216 ;  /* 0x4b8000003333b820 */ /* 0x000fe40000400000 */
[----:B------:R-:W-:Y:S02]  /*40b0*/  @!P3 FMUL R50, R50, 16777216 ;  /* 0x4b8000003232b820 */ /* 0x000fe40000400000 */
[----:B------:R-:W-:Y:S02]  /*40c0*/  @!P3 FMUL R55, R55, 16777216 ;  /* 0x4b8000003737b820 */ /* 0x000fe40000400000 */
[----:B------:R-:W-:Y:S02]  /*40d0*/  @!P3 FMUL R54, R54, 16777216 ;  /* 0x4b8000003636b820 */ /* 0x000fe40000400000 */
[----:B------:R-:W-:Y:S02]  /*40e0*/  @!P3 FMUL R59, R59, 16777216 ;  /* 0x4b8000003b3bb820 */ /* 0x000fe40000400000 */
[----:B------:R-:W-:-:S02]  /*40f0*/  @!P3 FMUL R58, R58, 16777216 ;  /* 0x4b8000003a3ab820 */ /* 0x000fc40000400000 */
        /* <DEDUP_REMOVED lines=9> */
[----:B------:R-:W-:Y:S01]  /*4190*/  @!P3 FMUL R78, R78, 16777216 ;  /* 0x4b8000004e4eb820 */ /* 0x000fe20000400000 */
[----:B------:R-:W-:Y:S01]  /*41a0*/  ISETP.GE.U32.AND P3, PT, R83, 0x7f800000, PT ;  /* 0x7f8000005300780c */ /* 0x000fe20003f66070 */
[----:B------:R-:W-:Y:S02]  /*41b0*/  @!P1 FMUL R22, R22, 16777216 ;  /* 0x4b80000016169820 */ /* 0x000fe40000400000 */
[----:B------:R-:W-:-:S02]  /*41c0*/  FFMA.FTZ R5, R8, 1.1920928955078125e-07, R5 ;  /* 0x3400000008057823 */ /* 0x000fc40000010005 */
[C---:B0-----:R-:W-:Y:S02]  /*41d0*/  FMUL R8, R7.reuse, R51 ;  /* 0x0000003307087220 */ /* 0x041fe40000400000 */
[C---:B------:R-:W-:Y:S02]  /*41e0*/  FMUL R11, R7.reuse, R50 ;  /* 0x00000032070b7220 */ /* 0x040fe40000400000 */
[C---:B------:R-:W-:Y:S02]  /*41f0*/  FMUL R17, R7.reuse, R55 ;  /* 0x0000003707117220 */ /* 0x040fe40000400000 */
[C---:B------:R-:W-:Y:S02]  /*4200*/  FMUL R18, R7.reuse, R54 ;  /* 0x0000003607127220 */ /* 0x040fe40000400000 */
[C---:B------:R-:W-:Y:S02]  /*4210*/  FMUL R19, R7.reuse, R59 ;  /* 0x0000003b07137220 */ /* 0x040fe40000400000 */
[----:B------:R-:W-:Y:S01]  /*4220*/  FMUL R21, R7, R58 ;  /* 0x0000003a07157220 */ /* 0x000fe20000400000 */
[----:B------:R-:W-:Y:S01]  /*4230*/  F2FP.BF16.PACK_AB R55, R11, R18 ;  /* 0x000000120b37723e */ /* 0x000fe200000010ff */
[----:B------:R-:W-:-:S02]  /*4240*/  FMUL R26, R7, R63 ;  /* 0x0000003f071a7220 */ /* 0x000fc40000400000 */
[C---:B------:R-:W-:Y:S02]  /*4250*/  FMUL R28, R7.reuse, R62 ;  /* 0x0000003e071c7220 */ /* 0x040fe40000400000 */
[----:B------:R-:W-:Y:S01]  /*4260*/  FMUL R25, R7, R67 ;  /* 0x0000004307197220 */ /* 0x000fe20000400000 */
[----:B------:R-:W-:Y:S01]  /*4270*/  F2FP.BF16.PACK_AB R26, R19, R26 ;  /* 0x0000001a131a723e */ /* 0x000fe200000010ff */
[----:B------:R-:W-:Y:S01]  /*4280*/  FMUL R27, R7, R66 ;  /* 0x00000042071b7220 */ /* 0x000fe20000400000 */
[----:B------:R-:W-:Y:S01]  /*4290*/  F2FP.BF16.PACK_AB R54, R21, R28 ;  /* 0x0000001c1536723e */ /* 0x000fe200000010ff */
[C---:B------:R-:W-:Y:S02]  /*42a0*/  FMUL R32, R7.reuse, R71 ;  /* 0x0000004707207220 */ /* 0x040fe40000400000 */
[C---:B------:R-:W-:Y:S02]  /*42b0*/  FMUL R34, R7.reuse, R70 ;  /* 0x0000004607227220 */ /* 0x040fe40000400000 */
[----:B------:R-:W-:Y:S01]  /*42c0*/  FMUL R33, R7, R75 ;  /* 0x0000004b07217220 */ /* 0x000fe20000400000 */
[----:B------:R-:W-:Y:S01]  /*42d0*/  F2FP.BF16.PACK_AB R25, R25, R32 ;  /* 0x000000201919723e */ /* 0x000fe200000010ff */
[----:B------:R-:W-:-:S02]  /*42e0*/  FMUL R35, R7, R74 ;  /* 0x0000004a07237220 */ /* 0x000fc40000400000 */
[C---:B------:R-:W-:Y:S02]  /*42f0*/  FMUL R40, R7.reuse, R79 ;  /* 0x0000004f07287220 */ /* 0x040fe40000400000 */
[----:B------:R-:W-:Y:S02]  /*4300*/  FMUL R42, R7, R78 ;  /* 0x0000004e072a7220 */ /* 0x000fe40000400000 */
[----:B------:R-:W0:Y:S01]  /*4310*/  MUFU.RCP R7, R22 ;  /* 0x0000001600077308 */ /* 0x000e220000001000 */
        /* <DEDUP_REMOVED lines=15> */
[----:B------:R-:W-:-:S02]  /*4410*/  @!P1 FMUL R72, R72, 16777216 ;  /* 0x4b80000048489820 */ /* 0x000fc40000400000 */
[----:B------:R-:W-:Y:S02]  /*4420*/  @!P1 FMUL R76, R76, 16777216 ;  /* 0x4b8000004c4c9820 */ /* 0x000fe40000400000 */
[----:B------:R-:W-:Y:S01]  /*4430*/  @P2 FMUL R60, R60, 0.25 ;  /* 0x3e8000003c3c2820 */ /* 0x000fe20000400000 */
[----:B------:R-:W-:Y:S01]  /*4440*/  ISETP.GE.U32.AND P2, PT, R43, 0x7f800000, PT ;  /* 0x7f8000002b00780c */ /* 0x000fe20003f46070 */
        /* <DEDUP_REMOVED lines=13> */
[C---:B0-----:R-:W-:Y:S02]  /*4520*/  FMUL R39, R7.reuse, R72 ;  /* 0x0000004807277220 */ /* 0x041fe40000400000 */
[----:B------:R-:W-:Y:S02]  /*4530*/  FMUL R46, R7, R76 ;  /* 0x0000004c072e7220 */ /* 0x000fe40000400000 */
[----:B------:R-:W-:Y:S01]  /*4540*/  @!P1 FMUL R60, R60, 16777216 ;  /* 0x4b8000003c3c9820 */ /* 0x000fe20000400000 */
[----:B------:R-:W-:Y:S01]  /*4550*/  FSETP.NEU.AND P1, PT, R43, RZ, PT ;  /* 0x000000ff2b00720b */ /* 0x000fe20003f2d000 */
[----:B------:R-:W-:-:S02]  /*4560*/  FMUL R23, R7, R57 ;  /* 0x0000003907177220 */ /* 0x000fc40000400000 */
[----:B------:R-:W-:Y:S02]  /*4570*/  FMUL R30, R7, R61 ;  /* 0x0000003d071e7220 */ /* 0x000fe40000400000 */
[----:B------:R-:W-:Y:S02]  /*4580*/  IMAD R56, R9, 0x10, R20 ;  /* 0x0000001009387824 */ /* 0x000fe400078e0214 */
[C---:B------:R-:W-:Y:S02]  /*4590*/  FMUL R9, R7.reuse, R49 ;  /* 0x0000003107097220 */ /* 0x040fe40000400000 */
[----:B------:R-:W-:Y:S01]  /*45a0*/  FMUL R15, R7, R48 ;  /* 0x00000030070f7220 */ /* 0x000fe20000400000 */
[----:B------:R-:W-:Y:S01]  /*45b0*/  F2FP.BF16.PACK_AB R48, R39, R46 ;  /* 0x0000002e2730723e */ /* 0x000fe200000010ff */
[----:B------:R-:W-:Y:S01]  /*45c0*/  FMUL R20, R7, R53 ;  /* 0x0000003507147220 */ /* 0x000fe20000400000 */
[----:B------:R-:W-:Y:S01]  /*45d0*/  F2FP.BF16.PACK_AB R46, R23, R30 ;  /* 0x0000001e172e723e */ /* 0x000fe200000010ff */
[----:B------:R-:W-:Y:S01]  /*45e0*/  FMUL R22, R7, R52 ;  /* 0x0000003407167220 */ /* 0x000fe20000400000 */
[----:B------:R-:W-:Y:S01]  /*45f0*/  F2FP.BF16.PACK_AB R53, R27, R34 ;  /* 0x000000221b35723e */ /* 0x000fe200000010ff */
[C---:B------:R-:W-:Y:S01]  /*4600*/  FMUL R24, R7.reuse, R24 ;  /* 0x0000001807187220 */ /* 0x040fe20000400000 */
[----:B------:R-:W-:Y:S01]  /*4610*/  F2FP.BF16.PACK_AB R27, R8, R17 ;  /* 0x00000011081b723e */ /* 0x000fe200000010ff */
[----:B------:R-:W-:Y:S01]  /*4620*/  FMUL R29, R7, R65 ;  /* 0x00000041071d7220 */ /* 0x000fe20000400000 */
[----:B------:R-:W-:Y:S01]  /*4630*/  F2FP.BF16.PACK_AB R47, R9, R20 ;  /* 0x00000014092f723e */ /* 0x000fe200000010ff */
[----:B------:R-:W-:Y:S01]  /*4640*/  FMUL R31, R7, R64 ;  /* 0x00000040071f7220 */ /* 0x000fe20000400000 */
[----:B------:R-:W-:Y:S01]  /*4650*/  F2FP.BF16.PACK_AB R52, R35, R42 ;  /* 0x0000002a2334723e */ /* 0x000fe200000010ff */
[----:B------:R-:W-:Y:S01]  /*4660*/  FMUL R37, R7, R73 ;  /* 0x0000004907257220 */ /* 0x000fe20000400000 */
[----:B------:R-:W-:Y:S01]  /*4670*/  F2FP.BF16.PACK_AB R51, R15, R22 ;  /* 0x000000160f33723e */ /* 0x000fe200000010ff */
[C---:B------:R-:W-:Y:S01]  /*4680*/  FMUL R44, R7.reuse, R77 ;  /* 0x0000004d072c7220 */ /* 0x040fe20000400000 */
[----:B------:R-:W-:Y:S01]  /*4690*/  LOP3.LUT R8, R56, 0x40, RZ, 0x3c, !PT ;  /* 0x0000004038087812 */ /* 0x000fe200078e3cff */
[C---:B------:R-:W-:Y:S01]  /*46a0*/  FMUL R38, R7.reuse, R68 ;  /* 0x0000004407267220 */ /* 0x040fe20000400000 */
[----:B------:R-:W-:Y:S01]  /*46b0*/  STS.128 [R41+0x80], R52 ;  /* 0x0000803429007388 */ /* 0x000fe20000000c00 */
[----:B------:R-:W-:Y:S01]  /*46c0*/  FMUL R36, R7, R69 ;  /* 0x0000004507247220 */ /* 0x000fe20000400000 */
[----:B------:R-:W-:Y:S01]  /*46d0*/  F2FP.BF16.PACK_AB R44, R37, R44 ;  /* 0x0000002c252c723e */ /* 0x000fe200000010ff */
[----:B------:R-:W-:Y:S01]  /*46e0*/  FMUL R7, R7, R60 ;  /* 0x0000003c07077220 */ /* 0x000fe20000400000 */
[----:B------:R-:W-:Y:S01]  /*46f0*/  F2FP.BF16.PACK_AB R49, R31, R38 ;  /* 0x000000261f31723e */ /* 0x000fe200000010ff */
[----:B------:R-:W-:Y:S01]  /*4700*/  IMAD.MOV.U32 R23, RZ, RZ, 0x3dc6b27f ;  /* 0x3dc6b27fff177424 */ /* 0x000fe200078e00ff */
[----:B------:R-:W-:Y:S01]  /*4710*/  F2FP.BF16.PACK_AB R45, R29, R36 ;  /* 0x000000241d2d723e */ /* 0x000fe200000010ff */
[----:B------:R-:W-:Y:S01]  /*4720*/  FADD R6, R6, -1 ;  /* 0xbf80000006067421 */ /* 0x000fe20000000000 */
[----:B------:R-:W-:Y:S01]  /*4730*/  F2FP.BF16.PACK_AB R50, R24, R7 ;  /* 0x000000071832723e */ /* 0x000fe200000010ff */
[----:B------:R-:W-:Y:S01]  /*4740*/  IMAD R21, R4, c[0x0][0x1c8], RZ ;  /* 0x0000720004157a24 */ /* 0x000fe200078e02ff */
[----:B------:R-:W-:Y:S01]  /*4750*/  F2FP.BF16.PACK_AB R24, R33, R40 ;  /* 0x000000282118723e */ /* 0x000fe200000010ff */
[----:B------:R-:W-:Y:S01]  /*4760*/  FFMA.FTZ R7, R6, R23, -0.16845393180847167969 ;  /* 0xbe2c7f3006077423 */ /* 0x000fe20000010017 */
[----:B------:R-:W-:Y:S01]  /*4770*/  STS.128 [R41+0x800], R44 ;  /* 0x0008002c29007388 */ /* 0x000fe20000000c00 */
[----:B------:R-:W-:-:S02]  /*4780*/  IMAD R19, R82, 0x2, R21 ;  /* 0x0000000252137824 */ /* 0x000fc400078e0215 */
[----:B------:R-:W-:Y:S01]  /*4790*/  FFMA.FTZ R7, R6, R7, 0.1716887056827545166 ;  /* 0x3e2fcf2a06077423 */ /* 0x000fe20000010007 */
[----:B------:R-:W-:Y:S01]  /*47a0*/  STS.128 [R41], R48 ;  /* 0x0000003029007388 */ /* 0x000fe20000000c00 */
[----:B------:R-:W-:Y:S01]  /*47b0*/  IMAD.IADD R10, R83, 0x1, -R10 ;  /* 0x00000001530a7824 */ /* 0x000fe200078e0a0a */
[----:B------:R-:W-:Y:S01]  /*47c0*/  LEA R11, R82, R19, 0x1 ;  /* 0x00000013520b7211 */ /* 0x000fe200078e08ff */
[----:B------:R-:W-:Y:S01]  /*47d0*/  FFMA.FTZ R7, R6, R7, -0.17900948226451873779 ;  /* 0xbe374e4306077423 */ /* 0x000fe20000010007 */
[----:B------:R0:W-:Y:S01]  /*47e0*/  STS.128 [R41+0x880], R24 ;  /* 0x0008801829007388 */ /* 0x0001e20000000c00 */
[----:B------:R-:W-:-:S03]  /*47f0*/  FADD R10, R10, -1 ;  /* 0xbf8000000a0a7421 */ /* 0x000fc60000000000 */
[----:B------:R-:W-:Y:S01]  /*4800*/  BAR.SYNC.DEFER_BLOCKING 0x0 ;  /* 0x0000000000007b1d */ /* 0x000fe20000010000 */
[----:B------:R-:W-:Y:S01]  /*4810*/  FFMA.FTZ R7, R6, R7, 0.20512372255325317383 ;  /* 0x3e520bf406077423 */ /* 0x000fe20000010007 */
[C---:B------:R-:W-:Y:S01]  /*4820*/  LEA R28, P5, R11.reuse, R12, 0x1 ;  /* 0x0000000c0b1c7211 */ /* 0x040fe200078a08ff */
[----:B------:R-:W-:Y:S02]  /*4830*/  IMAD R17, R82, 0x2, R11 ;  /* 0x0000000252117824 */ /* 0x000fe400078e020b */
[----:B------:R-:W-:Y:S01]  /*4840*/  FFMA.FTZ R7, R6, R7, -0.24046532809734344482 ;  /* 0xbe763c8b06077423 */ /* 0x000fe20000010007 */
[----:B------:R-:W-:Y:S01]  /*4850*/  LEA.HI.X.SX32 R29, R11, R0, 0x1, P5 ;  /* 0x000000000b1d7211 */ /* 0x000fe200028f0eff */
[----:B------:R-:W-:Y:S02]  /*4860*/  FFMA.FTZ R9, R10, R23, -0.16845393180847167969 ;  /* 0xbe2c7f300a097423 */ /* 0x000fe40000010017 */
[----:B------:R-:W-:Y:S02]  /*4870*/  FFMA.FTZ R7, R6, R7, 0.28857114911079406738 ;  /* 0x3e93bf9906077423 */ /* 0x000fe40000010007 */
[----:B------:R-:W-:Y:S01]  /*4880*/  IMAD R23, R82, 0x2, R17 ;  /* 0x0000000252177824 */ /* 0x000fe200078e0211 */
[----:B0-----:R-:W-:Y:S01]  /*4890*/  LEA R26, P4, R19, R12, 0x1 ;  /* 0x0000000c131a7211 */ /* 0x001fe200078808ff */
[----:B------:R-:W-:-:S02]  /*48a0*/  FFMA.FTZ R7, R6, R7, -0.36067417263984680176 ;  /* 0xbeb8aa4906077423 */ /* 0x000fc40000010007 */
[----:B------:R-:W-:Y:S01]  /*48b0*/  IMAD R35, R82, 0x2, R23 ;  /* 0x0000000252237824 */ /* 0x000fe200078e0217 */
[----:B------:R-:W-:Y:S01]  /*48c0*/  LEA.HI.X.SX32 R27, R19, R0, 0x1, P4 ;  /* 0x00000000131b7211 */ /* 0x000fe200020f0eff */
[----:B------:R-:W-:Y:S02]  /*48d0*/  FFMA.FTZ R7, R6, R7, 0.48089820146560668945 ;  /* 0x3ef6384a06077423 */ /* 0x000fe40000010007 */
[----:B------:R-:W-:Y:S01]  /*48e0*/  IMAD R37, R82, 0x2, R35 ;  /* 0x0000000252257824 */ /* 0x000fe200078e0223 */
[C---:B------:R-:W-:Y:S01]  /*48f0*/  LEA R34, P4, R35.reuse, R12, 0x1 ;  /* 0x0000000c23227211 */ /* 0x040fe200078808ff */
[C---:B------:R-:W-:Y:S02]  /*4900*/  FFMA.FTZ R7, R6.reuse, R7, -0.72134751081466674805 ;  /* 0xbf38aa3b06077423 */ /* 0x040fe40000010007 */
[----:B------:R-:W-:Y:S01]  /*4910*/  @P2 IMAD.MOV.U32 R4, RZ, RZ, 0x7f800000 ;  /* 0x7f800000ff042424 */ /* 0x000fe200078e00ff */
[----:B------:R-:W-:Y:S01]  /*4920*/  LEA.HI.X.SX32 R35, R35, R0, 0x1, P4 ;  /* 0x0000000023237211 */ /* 0x000fe200020f0eff */
[----:B------:R-:W-:Y:S01]  /*4930*/  FMUL R7, R6, R7 ;  /* 0x0000000706077220 */ /* 0x000fe20000400000 */
[----:B------:R-:W-:Y:S01]  /*4940*/  LEA R36, P5, R37, R12, 0x1 ;  /* 0x0000000c25247211 */ /* 0x000fe200078a08ff */
[----:B------:R-:W-:-:S02]  /*4950*/  FFMA.FTZ R9, R10, R9, 0.1716887056827545166 ;  /* 0x3e2fcf2a0a097423 */ /* 0x000fc40000010009 */
[----:B------:R-:W-:Y:S02]  /*4960*/  FMUL R7, R6, R7 ;  /* 0x0000000706077220 */ /* 0x000fe40000400000 */
[----:B------:R-:W-:Y:S02]  /*4970*/  FFMA.FTZ R9, R10, R9, -0.17900948226451873779 ;  /* 0xbe374e430a097423 */ /* 0x000fe40000010009 */
[----:B------:R-:W-:Y:S01]  /*4980*/  FFMA.FTZ R6, R6, 1.4426950216293334961, R7 ;  /* 0x3fb8aa3b06067823 */ /* 0x000fe20000010007 */
[----:B------:R-:W-:Y:S01]  /*4990*/  LEA R7, R82, R37, 0x1 ;  /* 0x0000002552077211 */ /* 0x000fe200078e08ff */
[----:B------:R-:W-:Y:S01]  /*49a0*/  FFMA.FTZ R9, R10, R9, 0.20512372255325317383 ;  /* 0x3e520bf40a097423 */ /* 0x000fe20000010009 */
[----:B------:R-:W-:Y:S01]  /*49b0*/  LEA.HI.X.SX32 R37, R37, R0, 0x1, P5 ;  /* 0x0000000025257211 */ /* 0x000fe200028f0eff */
[----:B------:R-:W-:Y:S02]  /*49c0*/  FADD R15, R5, R6 ;  /* 0x00000006050f7221 */ /* 0x000fe40000000000 */
[----:B------:R-:W-:-:S02]  /*49d0*/  IMAD R5, R82, 0x2, R7 ;  /* 0x0000000252057824 */ /* 0x000fc400078e0207 */
[----:B------:R-:W-:Y:S01]  /*49e0*/  @P2 FFMA.FTZ R15, R43, R4, +INF ;  /* 0x7f8000002b0f2423 */ /* 0x000fe20000010004 */
[----:B------:R-:W-:Y:S01]  /*49f0*/  LOP3.LUT R4, R56, 0x60, RZ, 0x3c, !PT ;  /* 0x0000006038047812 */ /* 0x000fe200078e3cff */
[----:B------:R-:W-:Y:S01]  /*4a00*/  IMAD R43, R82, 0x2, R5 ;  /* 0x00000002522b7824 */ /* 0x000fe200078e0205 */
[----:B------:R-:W-:Y:S01]  /*4a10*/  LEA R40, P4, R5, R12, 0x1 ;  /* 0x0000000c05287211 */ /* 0x000fe200078808ff */
[----:B------:R-:W-:Y:S01]  /*4a20*/  FFMA.FTZ R9, R10, R9, -0.24046532809734344482 ;  /* 0xbe763c8b0a097423 */ /* 0x000fe20000010009 */
[----:B------:R-:W-:Y:S01]  /*4a30*/  FSETP.NEU.AND P2, PT, R83, RZ, PT ;  /* 0x000000ff5300720b */ /* 0x000fe20003f4d000 */
[----:B------:R-:W-:Y:S01]  /*4a40*/  @P3 IMAD.MOV.U32 R6, RZ, RZ, 0x7f800000 ;  /* 0x7f800000ff063424 */ /* 0x000fe200078e00ff */
[----:B------:R-:W-:Y:S01]  /*4a50*/  LEA R45, R82, R43, 0x1 ;  /* 0x0000002b522d7211 */ /* 0x000fe200078e08ff */
[----:B------:R-:W-:Y:S01]  /*4a60*/  FFMA.FTZ R9, R10, R9, 0.28857114911079406738 ;  /* 0x3e93bf990a097423 */ /* 0x000fe20000010009 */
[----:B------:R-:W-:Y:S02]  /*4a70*/  LEA.HI.X.SX32 R41, R5, R0, 0x1, P4 ;  /* 0x0000000005297211 */ /* 0x000fe400020f0eff */
[----:B------:R-:W-:Y:S01]  /*4a80*/  FSEL R15, R15, -INF , P1 ;  /* 0xff8000000f0f7808 */ /* 0x000fe20000800000 */
[----:B------:R-:W-:-:S02]  /*4a90*/  IMAD R47, R82, 0x2, R45 ;  /* 0x00000002522f7824 */ /* 0x000fc400078e022d */
[----:B------:R-:W-:Y:S02]  /*4aa0*/  FFMA.FTZ R9, R10, R9, -0.36067417263984680176 ;  /* 0xbeb8aa490a097423 */ /* 0x000fe40000010009 */
[----:B------:R-:W-:Y:S01]  /*4ab0*/  IMAD R49, R82, 0x2, R47 ;  /* 0x0000000252317824 */ /* 0x000fe200078e022f */
[-C--:B------:R-:W-:Y:S01]  /*4ac0*/  LEA R46, P4, R47, R12.reuse, 0x1 ;  /* 0x0000000c2f2e7211 */ /* 0x080fe200078808ff */
[----:B------:R-:W-:Y:S02]  /*4ad0*/  FFMA.FTZ R9, R10, R9, 0.48089820146560668945 ;  /* 0x3ef6384a0a097423 */ /* 0x000fe40000010009 */
[----:B------:R-:W-:Y:S01]  /*4ae0*/  IMAD R51, R82, 0x2, R49 ;  /* 0x0000000252337824 */ /* 0x000fe200078e0231 */
[----:B------:R-:W-:Y:S01]  /*4af0*/  LEA R48, P5, R49, R12, 0x1 ;  /* 0x0000000c31307211 */ /* 0x000fe200078a08ff */
[----:B------:R-:W-:Y:S01]  /*4b00*/  FFMA.FTZ R9, R10, R9, -0.72134751081466674805 ;  /* 0xbf38aa3b0a097423 */ /* 0x000fe20000010009 */
[-C--:B------:R-:W-:Y:S01]  /*4b10*/  LEA.HI.X.SX32 R47, R47, R0.reuse, 0x1, P4 ;  /* 0x000000002f2f7211 */ /* 0x080fe200020f0eff */
[----:B------:R-:W-:Y:S01]  /*4b20*/  IMAD R53, R82, 0x2, R51 ;  /* 0x0000000252357824 */ /* 0x000fe200078e0233 */
[----:B------:R-:W-:Y:S01]  /*4b30*/  LEA.HI.X.SX32 R49, R49, R0, 0x1, P5 ;  /* 0x0000000031317211 */ /* 0x000fe200028f0eff */
[----:B------:R-:W-:-:S02]  /*4b40*/  FMUL R9, R10, R9 ;  /* 0x000000090a097220 */ /* 0x000fc40000400000 */
[----:B------:R-:W-:Y:S01]  /*4b50*/  FFMA R80, R15, 0.69314718246459960938, R80 ;  /* 0x3f3172180f507823 */ /* 0x000fe20000000050 */
[----:B------:R-:W-:Y:S01]  /*4b60*/  LEA R55, R82, R53, 0x1 ;  /* 0x0000003552377211 */ /* 0x000fe200078e08ff */
[----:B------:R-:W-:Y:S01]  /*4b70*/  FMUL R9, R10, R9 ;  /* 0x000000090a097220 */ /* 0x000fe20000400000 */
[-C--:B------:R-:W-:Y:S02]  /*4b80*/  LEA R52, P4, R53, R12.reuse, 0x1 ;  /* 0x0000000c35347211 */ /* 0x080fe400078808ff */
[----:B------:R-:W-:Y:S01]  /*4b90*/  LEA R54, P5, R55, R12, 0x1 ;  /* 0x0000000c37367211 */ /* 0x000fe200078a08ff */
[----:B------:R-:W-:Y:S01]  /*4ba0*/  IMAD R57, R82, 0x2, R55 ;  /* 0x0000000252397824 */ /* 0x000fe200078e0237 */
[-C--:B------:R-:W-:Y:S01]  /*4bb0*/  LEA.HI.X.SX32 R53, R53, R0.reuse, 0x1, P4 ;  /* 0x0000000035357211 */ /* 0x080fe200020f0eff */
[----:B------:R-:W-:Y:S01]  /*4bc0*/  FFMA.FTZ R9, R10, 1.4426950216293334961, R9 ;  /* 0x3fb8aa3b0a097823 */ /* 0x000fe20000010009 */
[----:B------:R-:W-:Y:S01]  /*4bd0*/  LEA.HI.X.SX32 R55, R55, R0, 0x1, P5 ;  /* 0x0000000037377211 */ /* 0x000fe200028f0eff */
[----:B------:R-:W-:-:S02]  /*4be0*/  IMAD R59, R82, 0x2, R57 ;  /* 0x00000002523b7824 */ /* 0x000fc400078e0239 */
[----:B------:R-:W-:Y:S01]  /*4bf0*/  FADD R90, R16, R9 ;  /* 0x00000009105a7221 */ /* 0x000fe20000000000 */
[----:B------:R-:W-:Y:S01]  /*4c00*/  LOP3.LUT R16, R56, 0x20, RZ, 0x3c, !PT ;  /* 0x0000002038107812 */ /* 0x000fe200078e3cff */
[C---:B------:R-:W-:Y:S01]  /*4c10*/  IMAD R61, R82.reuse, 0x2, R59 ;  /* 0x00000002523d7824 */ /* 0x040fe200078e023b */
[----:B------:R-:W-:Y:S01]  /*4c20*/  LDS.128 R8, [R8] ;  /* 0x0000000008087984 */ /* 0x000fe20000000c00 */
[----:B------:R-:W-:Y:S01]  /*4c30*/  @P3 FFMA.FTZ R90, R83, R6, +INF ;  /* 0x7f800000535a3423 */ /* 0x000fe20000010006 */
[-C--:B------:R-:W-:Y:S01]  /*4c40*/  LEA R24, P3, R21, R12.reuse, 0x1 ;  /* 0x0000000c15187211 */ /* 0x080fe200078608ff */
[C---:B------:R-:W-:Y:S01]  /*4c50*/  IMAD R63, R82.reuse, 0x2, R61 ;  /* 0x00000002523f7824 */ /* 0x040fe200078e023d */
[----:B------:R-:W-:Y:S02]  /*4c60*/  LEA R58, P4, R59, R12, 0x1 ;  /* 0x0000000c3b3a7211 */ /* 0x000fe400078808ff */
[----:B------:R-:W-:Y:S02]  /*4c70*/  LEA.HI.X.SX32 R25, R21, R0, 0x1, P3 ;  /* 0x0000000015197211 */ /* 0x000fe400018f0eff */
[----:B------:R-:W-:-:S02]  /*4c80*/  LEA R65, R82, R63, 0x1 ;  /* 0x0000003f52417211 */ /* 0x000fc400078e08ff */
[-C--:B------:R-:W-:Y:S02]  /*4c90*/  LEA R30, P3, R17, R12.reuse, 0x1 ;  /* 0x0000000c111e7211 */ /* 0x080fe400078608ff */
[----:B------:R-:W-:Y:S01]  /*4ca0*/  LEA R60, P5, R61, R12, 0x1 ;  /* 0x0000000c3d3c7211 */ /* 0x000fe200078a08ff */
[C---:B------:R-:W-:Y:S01]  /*4cb0*/  IMAD R67, R82.reuse, 0x2, R65 ;  /* 0x0000000252437824 */ /* 0x040fe200078e0241 */
[----:B------:R-:W-:Y:S02]  /*4cc0*/  LEA.HI.X.SX32 R31, R17, R0, 0x1, P3 ;  /* 0x00000000111f7211 */ /* 0x000fe400018f0eff */
[----:B------:R-:W-:Y:S01]  /*4cd0*/  LEA R32, P3, R23, R12, 0x1 ;  /* 0x0000000c17207211 */ /* 0x000fe200078608ff */
[C---:B------:R-:W-:Y:S01]  /*4ce0*/  IMAD R69, R82.reuse, 0x2, R67 ;  /* 0x0000000252457824 */ /* 0x040fe200078e0243 */
[----:B------:R-:W-:Y:S01]  /*4cf0*/  LDS.128 R16, [R16] ;  /* 0x0000000010107984 */ /* 0x000fe20000000c00 */
[-C--:B------:R-:W-:Y:S02]  /*4d00*/  LEA.HI.X.SX32 R59, R59, R0.reuse, 0x1, P4 ;  /* 0x000000003b3b7211 */ /* 0x080fe400020f0eff */
[----:B------:R-:W-:Y:S01]  /*4d10*/  LEA.HI.X.SX32 R33, R23, R0, 0x1, P3 ;  /* 0x0000000017217211 */ /* 0x000fe200018f0eff */
[C---:B------:R-:W-:Y:S01]  /*4d20*/  IMAD R71, R82.reuse, 0x2, R69 ;  /* 0x0000000252477824 */ /* 0x040fe200078e0245 */
[----:B------:R-:W-:Y:S01]  /*4d30*/  LEA R38, P3, R7, R12, 0x1 ;  /* 0x0000000c07267211 */ /* 0x000fe200078608ff */
[----:B------:R0:W1:Y:S01]  /*4d40*/  LDS.128 R20, [R56] ;  /* 0x0000000038147984 */ /* 0x0000620000000c00 */
[-C--:B------:R-:W-:Y:S01]  /*4d50*/  LEA.HI.X.SX32 R61, R61, R0.reuse, 0x1, P5 ;  /* 0x000000003d3d7211 */ /* 0x080fe200028f0eff */
[----:B------:R-:W-:Y:S01]  /*4d60*/  IMAD R73, R82, 0x2, R71 ;  /* 0x0000000252497824 */ /* 0x000fe200078e0247 */
[----:B------:R-:W-:-:S02]  /*4d70*/  LEA.HI.X.SX32 R39, R7, R0, 0x1, P3 ;  /* 0x0000000007277211 */ /* 0x000fc400018f0eff */
[C---:B------:R-:W-:Y:S01]  /*4d80*/  LEA R42, P3, R43.reuse, R12, 0x1 ;  /* 0x0000000c2b2a7211 */ /* 0x040fe200078608ff */
[----:B------:R-:W2:Y:S01]  /*4d90*/  LDS.128 R4, [R4] ;  /* 0x0000000004047984 */ /* 0x000ea20000000c00 */
[C---:B------:R-:W-:Y:S02]  /*4da0*/  LEA R75, R82.reuse, R73, 0x1 ;  /* 0x00000049524b7211 */ /* 0x040fe400078e08ff */
[----:B------:R-:W-:Y:S02]  /*4db0*/  LEA.HI.X.SX32 R43, R43, R0, 0x1, P3 ;  /* 0x000000002b2b7211 */ /* 0x000fe400018f0eff */
[-C--:B------:R-:W-:Y:S01]  /*4dc0*/  LEA R44, P3, R45, R12.reuse, 0x1 ;  /* 0x0000000c2d2c7211 */ /* 0x080fe200078608ff */
[C---:B------:R-:W-:Y:S01]  /*4dd0*/  IMAD R77, R82.reuse, 0x2, R75 ;  /* 0x00000002524d7824 */ /* 0x040fe200078e024b */
[----:B------:R-:W-:Y:S02]  /*4de0*/  LEA R64, P4, R65, R12, 0x1 ;  /* 0x0000000c41407211 */ /* 0x000fe400078808ff */
[----:B------:R-:W-:Y:S01]  /*4df0*/  LEA.HI.X.SX32 R45, R45, R0, 0x1, P3 ;  /* 0x000000002d2d7211 */ /* 0x000fe200018f0eff */
[----:B------:R-:W-:Y:S01]  /*4e00*/  IMAD R79, R82, 0x2, R77 ;  /* 0x00000002524f7824 */ /* 0x000fe200078e024d */
[----:B------:R-:W-:-:S02]  /*4e10*/  LEA R50, P3, R51, R12, 0x1 ;  /* 0x0000000c33327211 */ /* 0x000fc400078608ff */
[----:B------:R-:W-:Y:S01]  /*4e20*/  LEA R66, P5, R67, R12, 0x1 ;  /* 0x0000000c43427211 */ /* 0x000fe200078a08ff */
[C---:B------:R-:W-:Y:S01]  /*4e30*/  IMAD R83, R82.reuse, 0x2, R79 ;  /* 0x0000000252537824 */ /* 0x040fe200078e024f */
[----:B------:R-:W-:Y:S02]  /*4e40*/  LEA.HI.X.SX32 R51, R51, R0, 0x1, P3 ;  /* 0x0000000033337211 */ /* 0x000fe400018f0eff */
[----:B0-----:R-:W-:Y:S01]  /*4e50*/  LEA R56, P3, R57, R12, 0x1 ;  /* 0x0000000c39387211 */ /* 0x001fe200078608ff */
[----:B------:R-:W-:Y:S01]  /*4e60*/  IMAD R85, R82, 0x2, R83 ;  /* 0x0000000252557824 */ /* 0x000fe200078e0253 */
[-C--:B------:R-:W-:Y:S02]  /*4e70*/  LEA.HI.X.SX32 R65, R65, R0.reuse, 0x1, P4 ;  /* 0x0000000041417211 */ /* 0x080fe400020f0eff */
[----:B------:R-:W-:Y:S02]  /*4e80*/  LEA.HI.X.SX32 R57, R57, R0, 0x1, P3 ;  /* 0x0000000039397211 */ /* 0x000fe400018f0eff */
[----:B------:R-:W-:-:S02]  /*4e90*/  LEA R62, P3, R63, R12, 0x1 ;  /* 0x0000000c3f3e7211 */ /* 0x000fc400078608ff */
[-C--:B------:R-:W-:Y:S02]  /*4ea0*/  LEA.HI.X.SX32 R67, R67, R0.reuse, 0x1, P5 ;  /* 0x0000000043437211 */ /* 0x080fe400028f0eff */
[----:B------:R-:W-:Y:S02]  /*4eb0*/  LEA.HI.X.SX32 R63, R63, R0, 0x1, P3 ;  /* 0x000000003f3f7211 */ /* 0x000fe400018f0eff */
[-C--:B------:R-:W-:Y:S02]  /*4ec0*/  LEA R68, P3, R69, R12.reuse, 0x1 ;  /* 0x0000000c45447211 */ /* 0x080fe400078608ff */
[-C--:B------:R-:W-:Y:S02]  /*4ed0*/  LEA R70, P4, R71, R12.reuse, 0x1 ;  /* 0x0000000c47467211 */ /* 0x080fe400078808ff */
[----:B------:R-:W-:Y:S01]  /*4ee0*/  LEA R72, P5, R73, R12, 0x1 ;  /* 0x0000000c49487211 */ /* 0x000fe200078a08ff */
[----:B-1----:R0:W-:Y:S01]  /*4ef0*/  STG.E.U16 [R24.64], R20 ;  /* 0x0000001418007986 */ /* 0x0021e2000c101506 */
[----:B------:R-:W-:-:S02]  /*4f00*/  LEA R87, R82, R85, 0x1 ;  /* 0x0000005552577211 */ /* 0x000fc400078e08ff */
[-C--:B------:R-:W-:Y:S01]  /*4f10*/  LEA.HI.X.SX32 R69, R69, R0.reuse, 0x1, P3 ;  /* 0x0000000045457211 */ /* 0x080fe200018f0eff */
[----:B------:R1:W-:Y:S01]  /*4f20*/  STG.E.U16 [R26.64], R16 ;  /* 0x000000101a007986 */ /* 0x0003e2000c101506 */
[-C--:B------:R-:W-:Y:S01]  /*4f30*/  LEA.HI.X.SX32 R71, R71, R0.reuse, 0x1, P4 ;  /* 0x0000000047477211 */ /* 0x080fe200020f0eff */
[----:B------:R-:W-:Y:S01]  /*4f40*/  IMAD R89, R82, 0x2, R87 ;  /* 0x0000000252597824 */ /* 0x000fe200078e0257 */
[----:B------:R-:W-:Y:S01]  /*4f50*/  LEA.HI.X.SX32 R73, R73, R0, 0x1, P5 ;  /* 0x0000000049497211 */ /* 0x000fe200028f0eff */
[----:B------:R-:W-:Y:S01]  /*4f60*/  STG.E.U16 [R28.64], R8 ;  /* 0x000000081c007986 */ /* 0x000fe2000c101506 */
[-C--:B------:R-:W-:Y:S02]  /*4f70*/  LEA R74, P3, R75, R12.reuse, 0x1 ;  /* 0x0000000c4b4a7211 */ /* 0x080fe400078608ff */
[-C--:B------:R-:W-:Y:S01]  /*4f80*/  LEA R76, P4, R77, R12.reuse, 0x1 ;  /* 0x0000000c4d4c7211 */ /* 0x080fe200078808ff */
[----:B--2---:R2:W-:Y:S01]  /*4f90*/  STG.E.U16 [R30.64], R4 ;  /* 0x000000041e007986 */ /* 0x0045e2000c101506 */
[----:B------:R-:W-:-:S02]  /*4fa0*/  LEA R78, P5, R79, R12, 0x1 ;  /* 0x0000000c4f4e7211 */ /* 0x000fc400078a08ff */
[-C--:B------:R-:W-:Y:S02]  /*4fb0*/  LEA.HI.X.SX32 R75, R75, R0.reuse, 0x1, P3 ;  /* 0x000000004b4b7211 */ /* 0x080fe400018f0eff */
[-C--:B------:R-:W-:Y:S02]  /*4fc0*/  LEA.HI.X.SX32 R77, R77, R0.reuse, 0x1, P4 ;  /* 0x000000004d4d7211 */ /* 0x080fe400020f0eff */
[----:B------:R-:W-:Y:S02]  /*4fd0*/  LEA.HI.X.SX32 R79, R79, R0, 0x1, P5 ;  /* 0x000000004f4f7211 */ /* 0x000fe400028f0eff */
[-C--:B------:R-:W-:Y:S02]  /*4fe0*/  LEA R82, P3, R83, R12.reuse, 0x1 ;  /* 0x0000000c53527211 */ /* 0x080fe400078608ff */
[-C--:B------:R-:W-:Y:S02]  /*4ff0*/  LEA R84, P4, R85, R12.reuse, 0x1 ;  /* 0x0000000c55547211 */ /* 0x080fe400078808ff */
[----:B------:R-:W-:-:S02]  /*5000*/  LEA R86, P5, R87, R12, 0x1 ;  /* 0x0000000c57567211 */ /* 0x000fc400078a08ff */
[----:B------:R-:W-:Y:S02]  /*5010*/  LEA R88, P6, R89, R12, 0x1 ;  /* 0x0000000c59587211 */ /* 0x000fe400078c08ff */
[-C--:B------:R-:W-:Y:S02]  /*5020*/  LEA.HI.X.SX32 R83, R83, R0.reuse, 0x1, P3 ;  /* 0x0000000053537211 */ /* 0x080fe400018f0eff */
[-C--:B------:R-:W-:Y:S02]  /*5030*/  LEA.HI.X.SX32 R85, R85, R0.reuse, 0x1, P4 ;  /* 0x0000000055557211 */ /* 0x080fe400020f0eff */
[-C--:B------:R-:W-:Y:S02]  /*5040*/  LEA.HI.X.SX32 R87, R87, R0.reuse, 0x1, P5 ;  /* 0x0000000057577211 */ /* 0x080fe400028f0eff */
[----:B------:R-:W-:Y:S02]  /*5050*/  LEA.HI.X.SX32 R89, R89, R0, 0x1, P6 ;  /* 0x0000000059597211 */ /* 0x000fe400030f0eff */
[----:B------:R-:W-:-:S02]  /*5060*/  PRMT R0, R20, 0x7632, R0 ;  /* 0x0000763214007816 */ /* 0x000fc40000000000 */
[----:B------:R-:W-:Y:S02]  /*5070*/  PRMT R12, R16, 0x7632, R12 ;  /* 0x00007632100c7816 */ /* 0x000fe4000000000c */
[----:B0-----:R-:W-:Y:S01]  /*5080*/  PRMT R25, R8, 0x7632, R25 ;  /* 0x0000763208197816 */ /* 0x001fe20000000019 */
[----:B------:R0:W-:Y:S01]  /*5090*/  STG.E.U16 [R32.64], R0 ;  /* 0x0000000020007986 */ /* 0x0001e2000c101506 */
[----:B-1----:R-:W-:Y:S02]  /*50a0*/  PRMT R27, R4, 0x7632, R27 ;  /* 0x00007632041b7816 */ /* 0x002fe4000000001b */
[----:B------:R-:W-:Y:S01]  /*50b0*/  PRMT R24, R21, 0x7632, R24 ;  /* 0x0000763215187816 */ /* 0x000fe20000000018 */
[----:B------:R1:W-:Y:S01]  /*50c0*/  STG.E.U16 [R34.64], R12 ;  /* 0x0000000c22007986 */ /* 0x0003e2000c101506 */
[----:B------:R-:W-:Y:S02]  /*50d0*/  PRMT R26, R9, 0x7632, R26 ;  /* 0x00007632091a7816 */ /* 0x000fe4000000001a */
[----:B--2---:R-:W-:Y:S01]  /*50e0*/  PRMT R4, R5, 0x7632, R4 ;  /* 0x0000763205047816 */ /* 0x004fe20000000004 */
[----:B------:R-:W-:Y:S01]  /*50f0*/  STG.E.U16 [R36.64], R25 ;  /* 0x0000001924007986 */ /* 0x000fe2000c101506 */
[----:B------:R-:W-:-:S03]  /*5100*/  FSEL R90, R90, -INF , P2 ;  /* 0xff8000005a5a7808 */ /* 0x000fc60001000000 */
[----:B------:R-:W-:Y:S01]  /*5110*/  STG.E.U16 [R38.64], R27 ;  /* 0x0000001b26007986 */ /* 0x000fe2000c101506 */
[----:B0-----:R-:W-:Y:S01]  /*5120*/  PRMT R0, R17, 0x7632, R0 ;  /* 0x0000763211007816 */ /* 0x001fe20000000000 */
[----:B------:R-:W-:Y:S01]  /*5130*/  FFMA R81, R90, 0.69314718246459960938, R81 ;  /* 0x3f3172185a517823 */ /* 0x000fe20000000051 */
[----:B------:R-:W-:Y:S01]  /*5140*/  PRMT R32, R22, 0x7632, R32 ;  /* 0x0000763216207816 */ /* 0x000fe20000000020 */
[----:B------:R0:W-:Y:S01]  /*5150*/  STG.E.U16 [R40.64], R21 ;  /* 0x0000001528007986 */ /* 0x0001e2000c101506 */
[----:B------:R-:W-:Y:S02]  /*5160*/  PRMT R33, R18, 0x7632, R33 ;  /* 0x0000763212217816 */ /* 0x000fe40000000021 */
[----:B-1----:R-:W-:Y:S01]  /*5170*/  PRMT R34, R10, 0x7632, R34 ;  /* 0x000076320a227816 */ /* 0x002fe20000000022 */
[----:B------:R1:W-:Y:S01]  /*5180*/  STG.E.U16 [R42.64], R17 ;  /* 0x000000112a007986 */ /* 0x0003e2000c101506 */
[----:B------:R-:W-:-:S03]  /*5190*/  PRMT R35, R6, 0x7632, R35 ;  /* 0x0000763206237816 */ /* 0x000fc60000000023 */
[----:B------:R2:W-:Y:S04]  /*51a0*/  STG.E.U16 [R44.64], R9 ;  /* 0x000000092c007986 */ /* 0x0005e8000c101506 */
[----:B------:R3:W-:Y:S01]  /*51b0*/  STG.E.U16 [R46.64], R5 ;  /* 0x000000052e007986 */ /* 0x0007e2000c101506 */
[----:B0-----:R-:W-:-:S03]  /*51c0*/  PRMT R41, R23, 0x7632, R41 ;  /* 0x0000763217297816 */ /* 0x001fc60000000029 */
[----:B------:R3:W-:Y:S01]  /*51d0*/  STG.E.U16 [R48.64], R24 ;  /* 0x0000001830007986 */ /* 0x0007e2000c101506 */
[----:B-1----:R-:W-:Y:S02]  /*51e0*/  PRMT R42, R19, 0x7632, R42 ;  /* 0x00007632132a7816 */ /* 0x002fe4000000002a */
[----:B------:R-:W-:Y:S01]  /*51f0*/  PRMT R43, R11, 0x7632, R43 ;  /* 0x000076320b2b7816 */ /* 0x000fe2000000002b */
[----:B------:R3:W-:Y:S01]  /*5200*/  STG.E.U16 [R50.64], R0 ;  /* 0x0000000032007986 */ /* 0x0007e2000c101506 */
[----:B--2---:R-:W-:-:S03]  /*5210*/  PRMT R44, R7, 0x7632, R44 ;  /* 0x00007632072c7816 */ /* 0x004fc6000000002c */
[----:B------:R3:W-:Y:S04]  /*5220*/  STG.E.U16 [R52.64], R26 ;  /* 0x0000001a34007986 */ /* 0x0007e8000c101506 */
        /* <DEDUP_REMOVED lines=17> */
[----:B------:R-:W-:Y:S06]  /*5340*/  BAR.SYNC.DEFER_BLOCKING 0x0 ;  /* 0x0000000000007b1d */ /* 0x000fec0000010000 */
[----:B------:R3:W-:Y:S04]  /*5350*/  STS.64 [R13], R80 ;  /* 0x000000500d007388 */ /* 0x0007e80000000a00 */
[----:B------:R-:W-:Y:S06]  /*5360*/  BAR.SYNC.DEFER_BLOCKING 0x0 ;  /* 0x0000000000007b1d */ /* 0x000fec0000010000 */
[----:B------:R-:W-:Y:S05]  /*5370*/  @P0 EXIT ;  /* 0x000000000000094d */ /* 0x000fea0003800000 */
[----:B---3--:R-:W0:Y:S01]  /*5380*/  LDS R7, [R14] ;  /* 0x000000000e077984 */ /* 0x008e220000000800 */
[----:B------:R-:W-:-:S02]  /*5390*/  IMAD R2, R2, c[0x0][0x1cc], RZ ;  /* 0x0000730002027a24 */ /* 0x000fc400078e02ff */
[C---:B------:R-:W-:Y:S02]  /*53a0*/  IMAD.SHL.U32 R5, R3.reuse, 0x4, RZ ;  /* 0x0000000403057824 */ /* 0x040fe400078e00ff */
[----:B------:R-:W-:Y:S02]  /*53b0*/  IMAD.SHL.U32 R0, R2, 0x4, RZ ;  /* 0x0000000402007824 */ /* 0x000fe400078e00ff */
[----:B------:R-:W-:-:S04]  /*53c0*/  IMAD.HI R4, R3, 0x4, RZ ;  /* 0x0000000403047827 */ /* 0x000fc800078e02ff */
[----:B------:R-:W-:Y:S01]  /*53d0*/  IMAD.HI R3, R2, 0x4, RZ ;  /* 0x0000000402037827 */ /* 0x000fe200078e02ff */
[----:B------:R-:W-:-:S04]  /*53e0*/  IADD3 R2, P0, P1, R5, c[0x0][0x180], R0 ;  /* 0x0000600005027a10 */ /* 0x000fc8000791e000 */
[----:B------:R-:W-:-:S05]  /*53f0*/  IADD3.X R3, R4, c[0x0][0x184], R3, P0, P1 ;  /* 0x0000610004037a10 */ /* 0x000fca00007e2403 */
[----:B0-----:R-:W-:Y:S01]  /*5400*/  STG.E [R2.64], R7 ;  /* 0x0000000702007986 */ /* 0x001fe2000c101906 */
[----:B------:R-:W-:Y:S05]  /*5410*/  EXIT ;  /* 0x000000000000794d */ /* 0x000fea0003800000 */
.L_x_2:
[----:B------:R-:W-:-:S00]  /*5420*/  BRA `(.L_x_2) ;  /* 0xfffffff000007947 */ /* 0x000fc0000383ffff */
[----:B------:R-:W-:-:S00]  /*5430*/  NOP ;  /* 0x0000000000007918 */ /* 0x000fc00000000000 */
        /* <DEDUP_REMOVED lines=12> */
.L_x_3:


//--------------------- .nv.global.init           --------------------------
	.section	.nv.global.init,"aw",@progbits
.nv.global.init:
	.type		_$_str,@object
	.size		_$_str,(.L_0 - _$_str)
_$_str:
        /*0000*/ 	.byte	0x5f, 0x5f, 0x43, 0x55, 0x44, 0x41, 0x5f, 0x46, 0x54, 0x5a, 0x00
.L_0:


//--------------------- .nv.shared.attn_fwd       --------------------------
	.section	.nv.shared.attn_fwd,"aw",@nobits
	.sectionflags	@""
	.align	16
